	.target	sm_90a

	.elftype	@"ET_EXEC"


//--------------------- .note.nv.tkinfo           --------------------------
	.section	.note.nv.tkinfo,"",@"SHT_NOTE"
	.sectionflags	@"SHF_NOTE_NV_TKINFO"
	.tkinfo
        /*0018*/ 	.word	0x00000002
        /*0030*/ 	.string	""
        /*0030*/ 	.string	"ptxas"
        /*0030*/ 	.string	"Cuda compilation tools, release 13.0, V13.0.88"
        /*0030*/ 	.string	"Build cuda_13.0.r13.0/compiler.36424714_0"
        /*0030*/ 	.string	"-arch sm_90a -m 64 "



//--------------------- .note.nv.cuinfo           --------------------------
	.section	.note.nv.cuinfo,"",@"SHT_NOTE"
	.sectionflags	@"SHF_NOTE_NV_CUINFO"
        /*0018*/ 	.short	0x0002
        /*001a*/ 	.short	0x005a
        /*001c*/ 	.short	0x0082
	.zero		2


//--------------------- .nv.info                  --------------------------
	.section	.nv.info,"",@"SHT_CUDA_INFO"
	.align	4


	//----- nvinfo : EIATTR_REGCOUNT
	.align		4
        /*0000*/ 	.byte	0x04, 0x2f
        /*0002*/ 	.short	(.L_12 - .L_11)
	.align		4
.L_11:
        /*0004*/ 	.word	index@(_ZN7cutlass13device_kernelINS_4gemm6kernel13GemmUniversalIN4cute5tupleIJiiiiEEENS1_10collective13CollectiveMmaINS1_37MainloopSm90TmaGmmaWarpSpecializedFP8ILi5ENS5_IJNS4_1CILi1EEESB_SB_EEENS1_35KernelTmaWarpSpecializedCooperativeEEENS5_IJNSA_ILi128EEENSA_ILi256EEESF_EEENS_12float_e5m2_tENS5_IJlSB_lEEESI_SJ_NS4_8TiledMMAINS4_8MMA_AtomIJNS4_4SM904GMMA31MMA_64x256x32_F32E5M2E5M2_SS_TNILNSN_7ScaleInE1ELSP_1EEEEEENS4_6LayoutINS5_IJNSA_ILi2EEESB_SB_EEENS5_IJSB_NSA_ILi0EEESV_EEEEENS5_IJNS4_10UnderscoreESY_SY_EEEEENS4_13SM90_TMA_LOADENS4_14ComposedLayoutINS4_7SwizzleILi3ELi4ELi3EEENS4_18smem_ptr_flag_bitsILi8EEENSS_INS5_IJNSA_ILi8EEESF_EEENS5_IJSF_SB_EEEEEEEvNS4_8identityES11_S1B_vS1C_EENS_8epilogue10collective6detail29Sm90TmaWarpSpecializedAdapterINS1F_15DefaultEpilogueISI_SJ_SJ_NS1E_6thread17LinearCombinationISI_Li1EffLNS1J_9ScaleType4KindE0ELNS_15FloatRoundStyleE2ESI_EENS1_15EpilogueDefaultEEEEEvvEEEEvNT_6ParamsE)
        /*0008*/ 	.word	0x000000a8


	//----- nvinfo : EIATTR_FRAME_SIZE
	.align		4
.L_12:
        /*000c*/ 	.byte	0x04, 0x11
        /*000e*/ 	.short	(.L_14 - .L_13)
	.align		4
.L_13:
        /*0010*/ 	.word	index@(_ZN7cutlass13device_kernelINS_4gemm6kernel13GemmUniversalIN4cute5tupleIJiiiiEEENS1_10collective13CollectiveMmaINS1_37MainloopSm90TmaGmmaWarpSpecializedFP8ILi5ENS5_IJNS4_1CILi1EEESB_SB_EEENS1_35KernelTmaWarpSpecializedCooperativeEEENS5_IJNSA_ILi128EEENSA_ILi256EEESF_EEENS_12float_e5m2_tENS5_IJlSB_lEEESI_SJ_NS4_8TiledMMAINS4_8MMA_AtomIJNS4_4SM904GMMA31MMA_64x256x32_F32E5M2E5M2_SS_TNILNSN_7ScaleInE1ELSP_1EEEEEENS4_6LayoutINS5_IJNSA_ILi2EEESB_SB_EEENS5_IJSB_NSA_ILi0EEESV_EEEEENS5_IJNS4_10UnderscoreESY_SY_EEEEENS4_13SM90_TMA_LOADENS4_14ComposedLayoutINS4_7SwizzleILi3ELi4ELi3EEENS4_18smem_ptr_flag_bitsILi8EEENSS_INS5_IJNSA_ILi8EEESF_EEENS5_IJSF_SB_EEEEEEEvNS4_8identityES11_S1B_vS1C_EENS_8epilogue10collective6detail29Sm90TmaWarpSpecializedAdapterINS1F_15DefaultEpilogueISI_SJ_SJ_NS1E_6thread17LinearCombinationISI_Li1EffLNS1J_9ScaleType4KindE0ELNS_15FloatRoundStyleE2ESI_EENS1_15EpilogueDefaultEEEEEvvEEEEvNT_6ParamsE)
        /*0014*/ 	.word	0x000000f0


	//----- nvinfo : EIATTR_MIN_STACK_SIZE
	.align		4
.L_14:
        /*0018*/ 	.byte	0x04, 0x12
        /*001a*/ 	.short	(.L_16 - .L_15)
	.align		4
.L_15:
        /*001c*/ 	.word	index@(_ZN7cutlass13device_kernelINS_4gemm6kernel13GemmUniversalIN4cute5tupleIJiiiiEEENS1_10collective13CollectiveMmaINS1_37MainloopSm90TmaGmmaWarpSpecializedFP8ILi5ENS5_IJNS4_1CILi1EEESB_SB_EEENS1_35KernelTmaWarpSpecializedCooperativeEEENS5_IJNSA_ILi128EEENSA_ILi256EEESF_EEENS_12float_e5m2_tENS5_IJlSB_lEEESI_SJ_NS4_8TiledMMAINS4_8MMA_AtomIJNS4_4SM904GMMA31MMA_64x256x32_F32E5M2E5M2_SS_TNILNSN_7ScaleInE1ELSP_1EEEEEENS4_6LayoutINS5_IJNSA_ILi2EEESB_SB_EEENS5_IJSB_NSA_ILi0EEESV_EEEEENS5_IJNS4_10UnderscoreESY_SY_EEEEENS4_13SM90_TMA_LOADENS4_14ComposedLayoutINS4_7SwizzleILi3ELi4ELi3EEENS4_18smem_ptr_flag_bitsILi8EEENSS_INS5_IJNSA_ILi8EEESF_EEENS5_IJSF_SB_EEEEEEEvNS4_8identityES11_S1B_vS1C_EENS_8epilogue10collective6detail29Sm90TmaWarpSpecializedAdapterINS1F_15DefaultEpilogueISI_SJ_SJ_NS1E_6thread17LinearCombinationISI_Li1EffLNS1J_9ScaleType4KindE0ELNS_15FloatRoundStyleE2ESI_EENS1_15EpilogueDefaultEEEEEvvEEEEvNT_6ParamsE)
        /*0020*/ 	.word	0x000000f0
.L_16:


//--------------------- .nv.compat                --------------------------
	.section	.nv.compat,"",@"SHT_CUDA_COMPAT_INFO"
	.align	4
        /*0000*/ 	.byte	0x02, 0x09, 0x01, 0x00, 0x02, 0x02, 0x04, 0x00, 0x02, 0x05, 0x05, 0x00, 0x03, 0x07, 0x01, 0x01
        /*0010*/ 	.byte	0x02, 0x03, 0x01, 0x00, 0x02, 0x06, 0x01, 0x00, 0x04, 0x0b, 0x08, 0x00, 0x00, 0x00, 0x00, 0x00
        /*0020*/ 	.byte	0x00, 0x00, 0x00, 0x00


//--------------------- .nv.info._ZN7cutlass13device_kernelINS_4gemm6kernel13GemmUniversalIN4cute5tupleIJiiiiEEENS1_10collective13CollectiveMmaINS1_37MainloopSm90TmaGmmaWarpSpecializedFP8ILi5ENS5_IJNS4_1CILi1EEESB_SB_EEENS1_35KernelTmaWarpSpecializedCooperativeEEENS5_IJNSA_ILi128EEENSA_ILi256EEESF_EEENS_12float_e5m2_tENS5_IJlSB_lEEESI_SJ_NS4_8TiledMMAINS4_8MMA_AtomIJNS4_4SM904GMMA31MMA_64x256x32_F32E5M2E5M2_SS_TNILNSN_7ScaleInE1ELSP_1EEEEEENS4_6LayoutINS5_IJNSA_ILi2EEESB_SB_EEENS5_IJSB_NSA_ILi0EEESV_EEEEENS5_IJNS4_10UnderscoreESY_SY_EEEEENS4_13SM90_TMA_LOADENS4_14ComposedLayoutINS4_7SwizzleILi3ELi4ELi3EEENS4_18smem_ptr_flag_bitsILi8EEENSS_INS5_IJNSA_ILi8EEESF_EEENS5_IJSF_SB_EEEEEEEvNS4_8identityES11_S1B_vS1C_EENS_8epilogue10collective6detail29Sm90TmaWarpSpecializedAdapterINS1F_15DefaultEpilogueISI_SJ_SJ_NS1E_6thread17LinearCombinationISI_Li1EffLNS1J_9ScaleType4KindE0ELNS_15FloatRoundStyleE2ESI_EENS1_15EpilogueDefaultEEEEEvvEEEEvNT_6ParamsE --------------------------
	.section	.nv.info._ZN7cutlass13device_kernelINS_4gemm6kernel13GemmUniversalIN4cute5tupleIJiiiiEEENS1_10collective13CollectiveMmaINS1_37MainloopSm90TmaGmmaWarpSpecializedFP8ILi5ENS5_IJNS4_1CILi1EEESB_SB_EEENS1_35KernelTmaWarpSpecializedCooperativeEEENS5_IJNSA_ILi128EEENSA_ILi256EEESF_EEENS_12float_e5m2_tENS5_IJlSB_lEEESI_SJ_NS4_8TiledMMAINS4_8MMA_AtomIJNS4_4SM904GMMA31MMA_64x256x32_F32E5M2E5M2_SS_TNILNSN_7ScaleInE1ELSP_1EEEEEENS4_6LayoutINS5_IJNSA_ILi2EEESB_SB_EEENS5_IJSB_NSA_ILi0EEESV_EEEEENS5_IJNS4_10UnderscoreESY_SY_EEEEENS4_13SM90_TMA_LOADENS4_14ComposedLayoutINS4_7SwizzleILi3ELi4ELi3EEENS4_18smem_ptr_flag_bitsILi8EEENSS_INS5_IJNSA_ILi8EEESF_EEENS5_IJSF_SB_EEEEEEEvNS4_8identityES11_S1B_vS1C_EENS_8epilogue10collective6detail29Sm90TmaWarpSpecializedAdapterINS1F_15DefaultEpilogueISI_SJ_SJ_NS1E_6thread17LinearCombinationISI_Li1EffLNS1J_9ScaleType4KindE0ELNS_15FloatRoundStyleE2ESI_EENS1_15EpilogueDefaultEEEEEvvEEEEvNT_6ParamsE,"",@"SHT_CUDA_INFO"
	.sectionflags	@""
	.align	4


	//----- nvinfo : EIATTR_CUDA_API_VERSION
	.align		4
        /*0000*/ 	.byte	0x04, 0x37
        /*0002*/ 	.short	(.L_18 - .L_17)
.L_17:
        /*0004*/ 	.word	0x00000082


	//----- nvinfo : EIATTR_KPARAM_INFO
	.align		4
.L_18:
        /*0008*/ 	.byte	0x04, 0x17
        /*000a*/ 	.short	(.L_20 - .L_19)
.L_19:
        /*000c*/ 	.word	0x00000000
        /*0010*/ 	.short	0x0000
        /*0012*/ 	.short	0x0070
        /*0014*/ 	.byte	0x00, 0xf0, 0x01, 0x10


	//----- nvinfo : EIATTR_SPARSE_MMA_MASK
	.align		4
.L_20:
        /*0018*/ 	.byte	0x03, 0x50
        /*001a*/ 	.short	0x0000


	//----- nvinfo : EIATTR_MAXREG_COUNT
	.align		4
        /*001c*/ 	.byte	0x03, 0x1b
        /*001e*/ 	.short	0x00a8


	//----- nvinfo : EIATTR_NUM_BARRIERS
	.align		4
        /*0020*/ 	.byte	0x02, 0x4c
        /*0022*/ 	.byte	0x01
	.zero		1


	//----- nvinfo : EIATTR_ANNOTATIONS
	.align		4
        /*0024*/ 	.byte	0x04, 0x55
        /*0026*/ 	.short	(.L_22 - .L_21)


	//   ....[0]....
.L_21:
        /*0028*/ 	.word	0x00000001
        /*002c*/ 	.byte	0xb0, 0x05, 0x00, 0x00, 0x01, 0x00, 0x00, 0x00, 0xd0, 0x05, 0x00, 0x00, 0x01, 0x00, 0x00, 0x00
        /* <DEDUP_REMOVED lines=185> */
        /*0bcc*/ 	.byte	0xb0, 0x01, 0x01, 0x00


	//----- nvinfo : EIATTR_MERCURY_ISA_VERSION
	.align		4
.L_22:
        /*0bd0*/ 	.byte	0x03, 0x5f
        /*0bd2*/ 	.short	0x0101


	//----- nvinfo : EIATTR_INT_WARP_WIDE_INSTR_OFFSETS
	.align		4
        /*0bd4*/ 	.byte	0x04, 0x31
        /*0bd6*/ 	.short	(.L_24 - .L_23)


	//   ....[0]....
.L_23:
        /*0bd8*/ 	.word	0x00000480


	//   ....[1]....
        /*0bdc*/ 	.word	0x00000490


	//   ....[2]....
        /*0be0*/ 	.word	0x000005c0


	//----- nvinfo : EIATTR_COOP_GROUP_MASK_REGIDS
	.align		4
.L_24:
        /*0be4*/ 	.byte	0x04, 0x29
        /*0be6*/ 	.short	(.L_26 - .L_25)


	//   ....[0]....
.L_25:
        /*0be8*/ 	.word	0xffffffff


	//   ....[1]....
        /*0bec*/ 	.word	0xffffffff


	//   ....[2]....
        /*0bf0*/ 	.word	0xffffffff


	//   ....[3]....
        /*0bf4*/ 	.word	0xffffffff


	//   ....[4]....
        /*0bf8*/ 	.word	0xffffffff


	//----- nvinfo : EIATTR_COOP_GROUP_INSTR_OFFSETS
	.align		4
.L_26:
        /*0bfc*/ 	.byte	0x04, 0x28
        /*0bfe*/ 	.short	(.L_28 - .L_27)


	//   ....[0]....
.L_27:
        /*0c00*/ 	.word	0x00000070


	//   ....[1]....
        /*0c04*/ 	.word	0x00000080


	//   ....[2]....
        /*0c08*/ 	.word	0x000001a0


	//   ....[3]....
        /*0c0c*/ 	.word	0x000003d0


	//   ....[4]....
        /*0c10*/ 	.word	0x00001310


	//----- nvinfo : EIATTR_REG_RECONFIG
	.align		4
.L_28:
        /*0c14*/ 	.byte	0x01, 0x54
	.zero		2


	//----- nvinfo : EIATTR_MBARRIER_INSTR_OFFSETS
	.align		4
        /*0c18*/ 	.byte	0x04, 0x39
        /*0c1a*/ 	.short	(.L_30 - .L_29)


	//   ....[0]....
.L_29:
        /*0c1c*/ 	.word	0x00000320
        /*0c20*/ 	.word	0x000000ff
        /*0c24*/ 	.word	0x00000000
        /*0c28*/ 	.short	0x0100
        /*0c2a*/ 	.byte	0x09
	.zero		1


	//   ....[1]....
        /*0c2c*/ 	.word	0x00000330
        /*0c30*/ 	.word	0x000000ff
        /*0c34*/ 	.word	0x00000028
        /*0c38*/ 	.short	0x0100
        /*0c3a*/ 	.byte	0x09
	.zero		1


	//   ....[2]....
        /*0c3c*/ 	.word	0x00000340
        /*0c40*/ 	.word	0x000000ff
        /*0c44*/ 	.word	0x00000008
        /*0c48*/ 	.short	0x0100
        /*0c4a*/ 	.byte	0x09
	.zero		1


	//   ....[3]....
        /*0c4c*/ 	.word	0x00000350
        /*0c50*/ 	.word	0x000000ff
        /*0c54*/ 	.word	0x00000030
        /*0c58*/ 	.short	0x0100
        /*0c5a*/ 	.byte	0x09
	.zero		1


	//   ....[4]....
        /*0c5c*/ 	.word	0x00000360
        /*0c60*/ 	.word	0x000000ff
        /*0c64*/ 	.word	0x00000010
        /*0c68*/ 	.short	0x0100
        /*0c6a*/ 	.byte	0x09
	.zero		1


	//   ....[5]....
        /*0c6c*/ 	.word	0x00000370
        /*0c70*/ 	.word	0x000000ff
        /*0c74*/ 	.word	0x00000038
        /*0c78*/ 	.short	0x0100
        /*0c7a*/ 	.byte	0x09
	.zero		1


	//   ....[6]....
        /*0c7c*/ 	.word	0x00000380
        /*0c80*/ 	.word	0x000000ff
        /*0c84*/ 	.word	0x00000018
        /*0c88*/ 	.short	0x0100
        /*0c8a*/ 	.byte	0x09
	.zero		1


	//   ....[7]....
        /*0c8c*/ 	.word	0x00000390
        /*0c90*/ 	.word	0x000000ff
        /*0c94*/ 	.word	0x00000040
        /*0c98*/ 	.short	0x0100
        /*0c9a*/ 	.byte	0x09
	.zero		1


	//   ....[8]....
        /*0c9c*/ 	.word	0x000003a0
        /*0ca0*/ 	.word	0x000000ff
        /*0ca4*/ 	.word	0x00000020
        /*0ca8*/ 	.short	0x0100
        /*0caa*/ 	.byte	0x09
	.zero		1


	//   ....[9]....
        /*0cac*/ 	.word	0x000003b0
        /*0cb0*/ 	.word	0x000000ff
        /*0cb4*/ 	.word	0x00000048
        /*0cb8*/ 	.short	0x0100
        /*0cba*/ 	.byte	0x09
	.zero		1


	//   ....[10]....
        /*0cbc*/ 	.word	0x000005f0
        /*0cc0*/ 	.word	0x000000ff
        /*0cc4*/ 	.word	0x00000060
        /*0cc8*/ 	.short	0x0100
        /*0cca*/ 	.byte	0x06
	.zero		1


	//   ....[11]....
        /*0ccc*/ 	.word	0x00000600
        /*0cd0*/ 	.word	0x000000ff
        /*0cd4*/ 	.word	0x00000068
        /*0cd8*/ 	.short	0x0100
        /*0cda*/ 	.byte	0x06
	.zero		1


	//   ....[12]....
        /*0cdc*/ 	.word	0x00001b10
        /*0ce0*/ 	.word	0x000000ff
        /*0ce4*/ 	.word	0x00000000
        /*0ce8*/ 	.short	0x010a
        /*0cea*/ 	.byte	0x06
	.zero		1


	//   ....[13]....
        /*0cec*/ 	.word	0x00001b50
        /*0cf0*/ 	.word	0x000000ff
        /*0cf4*/ 	.word	0x00000000
        /*0cf8*/ 	.short	0x010a
        /*0cfa*/ 	.byte	0x06
	.zero		1


	//   ....[14]....
        /*0cfc*/ 	.word	0x00002e10
        /*0d00*/ 	.word	0x000000ff
        /*0d04*/ 	.word	0x00000000
        /*0d08*/ 	.short	0x010a
        /*0d0a*/ 	.byte	0x09
	.zero		1


	//   ....[15]....
        /*0d0c*/ 	.word	0x00002e50
        /*0d10*/ 	.word	0x000000ff
        /*0d14*/ 	.word	0x00000000
        /*0d18*/ 	.short	0x010a
        /*0d1a*/ 	.byte	0x09
	.zero		1


	//   ....[16]....
        /*0d1c*/ 	.word	0x00003f20
        /*0d20*/ 	.word	0x000000ff
        /*0d24*/ 	.word	0x00000000
        /*0d28*/ 	.short	0x0101
        /*0d2a*/ 	.byte	0x08
	.zero		1


	//   ....[17]....
        /*0d2c*/ 	.word	0x000050b0
        /*0d30*/ 	.word	0x000000ff
        /*0d34*/ 	.word	0x00000000
        /*0d38*/ 	.short	0x0101
        /*0d3a*/ 	.byte	0x08
	.zero		1


	//   ....[18]....
        /*0d3c*/ 	.word	0x0000f340
        /*0d40*/ 	.word	0x0000000d
        /*0d44*/ 	.word	0x00000028
        /*0d48*/ 	.short	0x010a
        /*0d4a*/ 	.byte	0x3f
	.zero		1


	//   ....[19]....
        /*0d4c*/ 	.word	0x0000f700
        /*0d50*/ 	.word	0x00000004
        /*0d54*/ 	.word	0x00000068
        /*0d58*/ 	.short	0x0101
        /*0d5a*/ 	.byte	0x3f
	.zero		1


	//   ....[20]....
        /*0d5c*/ 	.word	0x0000fe70
        /*0d60*/ 	.word	0x00000007
        /*0d64*/ 	.word	0x00000000
        /*0d68*/ 	.short	0x010a
        /*0d6a*/ 	.byte	0x3f
	.zero		1


	//   ....[21]....
        /*0d6c*/ 	.word	0x0000fef0
        /*0d70*/ 	.word	0x00000009
        /*0d74*/ 	.word	0x00000000
        /*0d78*/ 	.short	0x010a
        /*0d7a*/ 	.byte	0x3f
	.zero		1


	//   ....[22]....
        /*0d7c*/ 	.word	0x0000ff80
        /*0d80*/ 	.word	0x00000006
        /*0d84*/ 	.word	0x00000000
        /*0d88*/ 	.short	0x010a
        /*0d8a*/ 	.byte	0x3f
	.zero		1


	//   ....[23]....
        /*0d8c*/ 	.word	0x00010010
        /*0d90*/ 	.word	0x00000009
        /*0d94*/ 	.word	0x00000000
        /*0d98*/ 	.short	0x010a
        /*0d9a*/ 	.byte	0x3f
	.zero		1


	//   ....[24]....
        /*0d9c*/ 	.word	0x000100a0
        /*0da0*/ 	.word	0x00000003
        /*0da4*/ 	.word	0x00000000
        /*0da8*/ 	.short	0x010a
        /*0daa*/ 	.byte	0x3f
	.zero		1


	//   ....[25]....
        /*0dac*/ 	.word	0x00010110
        /*0db0*/ 	.word	0x00000003
        /*0db4*/ 	.word	0x00000000
        /*0db8*/ 	.short	0x010a
        /*0dba*/ 	.byte	0x3f
	.zero		1


	//   ....[26]....
        /*0dbc*/ 	.word	0x00010180
        /*0dc0*/ 	.word	0x00000000
        /*0dc4*/ 	.word	0x00000000
        /*0dc8*/ 	.short	0x010a
        /*0dca*/ 	.byte	0x3f
	.zero		1


	//   ....[27]....
        /*0dcc*/ 	.word	0x00010260
        /*0dd0*/ 	.word	0x0000000d
        /*0dd4*/ 	.word	0x00000028
        /*0dd8*/ 	.short	0x010a
        /*0dda*/ 	.byte	0x3f
	.zero		1


	//   ....[28]....
        /*0ddc*/ 	.word	0x00010340
        /*0de0*/ 	.word	0x00000007
        /*0de4*/ 	.word	0x00000000
        /*0de8*/ 	.short	0x010a
        /*0dea*/ 	.byte	0x3f
	.zero		1


	//   ....[29]....
        /*0dec*/ 	.word	0x00010390
        /*0df0*/ 	.word	0x00000009
        /*0df4*/ 	.word	0x00000000
        /*0df8*/ 	.short	0x010a
        /*0dfa*/ 	.byte	0x3f
	.zero		1


	//   ....[30]....
        /*0dfc*/ 	.word	0x000103e0
        /*0e00*/ 	.word	0x00000006
        /*0e04*/ 	.word	0x00000000
        /*0e08*/ 	.short	0x010a
        /*0e0a*/ 	.byte	0x3f
	.zero		1


	//   ....[31]....
        /*0e0c*/ 	.word	0x00010430
        /*0e10*/ 	.word	0x00000009
        /*0e14*/ 	.word	0x00000000
        /*0e18*/ 	.short	0x010a
        /*0e1a*/ 	.byte	0x3f
	.zero		1


	//----- nvinfo : EIATTR_NUM_MBARRIERS
	.align		4
.L_30:
        /*0e1c*/ 	.byte	0x03, 0x38
        /*0e1e*/ 	.short	0x000c


	//----- nvinfo : EIATTR_EXIT_INSTR_OFFSETS
	.align		4
        /*0e20*/ 	.byte	0x04, 0x1c
        /*0e22*/ 	.short	(.L_32 - .L_31)


	//   ....[0]....
.L_31:
        /*0e24*/ 	.word	0x00000660


	//   ....[1]....
        /*0e28*/ 	.word	0x00000fb0


	//   ....[2]....
        /*0e2c*/ 	.word	0x0000e980


	//   ....[3]....
        /*0e30*/ 	.word	0x0000efd0


	//   ....[4]....
        /*0e34*/ 	.word	0x000100f0


	//----- nvinfo : EIATTR_MAX_THREADS
	.align		4
.L_32:
        /*0e38*/ 	.byte	0x04, 0x05
        /*0e3a*/ 	.short	(.L_34 - .L_33)
.L_33:
        /*0e3c*/ 	.word	0x00000180
        /*0e40*/ 	.word	0x00000001
        /*0e44*/ 	.word	0x00000001


	//----- nvinfo : EIATTR_CRS_STACK_SIZE
	.align		4
.L_34:
        /*0e48*/ 	.byte	0x04, 0x1e
        /*0e4a*/ 	.short	(.L_36 - .L_35)
.L_35:
        /*0e4c*/ 	.word	0x00000000


	//----- nvinfo : EIATTR_CBANK_PARAM_SIZE
	.align		4
.L_36:
        /*0e50*/ 	.byte	0x03, 0x19
        /*0e52*/ 	.short	0x0470


	//----- nvinfo : EIATTR_PARAM_CBANK
	.align		4
        /*0e54*/ 	.byte	0x04, 0x0a
        /*0e56*/ 	.short	(.L_38 - .L_37)
	.align		4
.L_37:
        /*0e58*/ 	.word	index@(.nv.constant0._ZN7cutlass13device_kernelINS_4gemm6kernel13GemmUniversalIN4cute5tupleIJiiiiEEENS1_10collective13CollectiveMmaINS1_37MainloopSm90TmaGmmaWarpSpecializedFP8ILi5ENS5_IJNS4_1CILi1EEESB_SB_EEENS1_35KernelTmaWarpSpecializedCooperativeEEENS5_IJNSA_ILi128EEENSA_ILi256EEESF_EEENS_12float_e5m2_tENS5_IJlSB_lEEESI_SJ_NS4_8TiledMMAINS4_8MMA_AtomIJNS4_4SM904GMMA31MMA_64x256x32_F32E5M2E5M2_SS_TNILNSN_7ScaleInE1ELSP_1EEEEEENS4_6LayoutINS5_IJNSA_ILi2EEESB_SB_EEENS5_IJSB_NSA_ILi0EEESV_EEEEENS5_IJNS4_10UnderscoreESY_SY_EEEEENS4_13SM90_TMA_LOADENS4_14ComposedLayoutINS4_7SwizzleILi3ELi4ELi3EEENS4_18smem_ptr_flag_bitsILi8EEENSS_INS5_IJNSA_ILi8EEESF_EEENS5_IJSF_SB_EEEEEEEvNS4_8identityES11_S1B_vS1C_EENS_8epilogue10collective6detail29Sm90TmaWarpSpecializedAdapterINS1F_15DefaultEpilogueISI_SJ_SJ_NS1E_6thread17LinearCombinationISI_Li1EffLNS1J_9ScaleType4KindE0ELNS_15FloatRoundStyleE2ESI_EENS1_15EpilogueDefaultEEEEEvvEEEEvNT_6ParamsE)
        /*0e5c*/ 	.short	0x0210
        /*0e5e*/ 	.short	0x0470


	//----- nvinfo : EIATTR_SW_WAR
	.align		4
.L_38:
        /*0e60*/ 	.byte	0x04, 0x36
        /*0e62*/ 	.short	(.L_40 - .L_39)
.L_39:
        /*0e64*/ 	.word	0x00000008
.L_40:


//--------------------- .nv.callgraph             --------------------------
	.section	.nv.callgraph,"",@"SHT_CUDA_CALLGRAPH"
	.align	4
	.sectionentsize	8
	.align		4
        /*0000*/ 	.word	0x00000000
	.align		4
        /*0004*/ 	.word	0xffffffff
	.align		4
        /*0008*/ 	.word	0x00000000
	.align		4
        /*000c*/ 	.word	0xfffffffe
	.align		4
        /*0010*/ 	.word	0x00000000
	.align		4
        /*0014*/ 	.word	0xfffffffd
	.align		4
        /*0018*/ 	.word	0x00000000
	.align		4
        /*001c*/ 	.word	0xfffffffc


//--------------------- .nv.constant4             --------------------------
	.section	.nv.constant4,"a",@progbits
	.align	8
	.align		8
.nv.constant4:
        /*0000*/ 	.dword	_ZN40_INTERNAL_e4790dcc_4_k_cu_8fb23cf7_196484cuda3std3__45__cpo5beginE
	.align		8
        /*0008*/ 	.dword	_ZN40_INTERNAL_e4790dcc_4_k_cu_8fb23cf7_196484cuda3std3__45__cpo3endE
	.align		8
        /*0010*/ 	.dword	_ZN40_INTERNAL_e4790dcc_4_k_cu_8fb23cf7_196484cuda3std3__45__cpo6cbeginE
	.align		8
        /*0018*/ 	.dword	_ZN40_INTERNAL_e4790dcc_4_k_cu_8fb23cf7_196484cuda3std3__45__cpo4cendE
	.align		8
        /*0020*/ 	.dword	_ZN40_INTERNAL_e4790dcc_4_k_cu_8fb23cf7_196484cuda3std3__442_GLOBAL__N__e4790dcc_4_k_cu_8fb23cf7_196486ignoreE
	.align		8
        /*0028*/ 	.dword	_ZN40_INTERNAL_e4790dcc_4_k_cu_8fb23cf7_196484cuda3std3__419piecewise_constructE
	.align		8
        /*0030*/ 	.dword	_ZN40_INTERNAL_e4790dcc_4_k_cu_8fb23cf7_196484cuda3std3__48in_placeE
	.align		8
        /*0038*/ 	.dword	_ZN40_INTERNAL_e4790dcc_4_k_cu_8fb23cf7_196484cuda3std6ranges3__45__cpo4swapE
	.align		8
        /*0040*/ 	.dword	_ZN40_INTERNAL_e4790dcc_4_k_cu_8fb23cf7_196484cuda3std6ranges3__45__cpo9iter_moveE
	.align		8
        /*0048*/ 	.dword	_ZN40_INTERNAL_e4790dcc_4_k_cu_8fb23cf7_196484cute7productE
	.align		8
        /*0050*/ 	.dword	_ZN40_INTERNAL_e4790dcc_4_k_cu_8fb23cf7_196484cute1_E


//--------------------- .text._ZN7cutlass13device_kernelINS_4gemm6kernel13GemmUniversalIN4cute5tupleIJiiiiEEENS1_10collective13CollectiveMmaINS1_37MainloopSm90TmaGmmaWarpSpecializedFP8ILi5ENS5_IJNS4_1CILi1EEESB_SB_EEENS1_35KernelTmaWarpSpecializedCooperativeEEENS5_IJNSA_ILi128EEENSA_ILi256EEESF_EEENS_12float_e5m2_tENS5_IJlSB_lEEESI_SJ_NS4_8TiledMMAINS4_8MMA_AtomIJNS4_4SM904GMMA31MMA_64x256x32_F32E5M2E5M2_SS_TNILNSN_7ScaleInE1ELSP_1EEEEEENS4_6LayoutINS5_IJNSA_ILi2EEESB_SB_EEENS5_IJSB_NSA_ILi0EEESV_EEEEENS5_IJNS4_10UnderscoreESY_SY_EEEEENS4_13SM90_TMA_LOADENS4_14ComposedLayoutINS4_7SwizzleILi3ELi4ELi3EEENS4_18smem_ptr_flag_bitsILi8EEENSS_INS5_IJNSA_ILi8EEESF_EEENS5_IJSF_SB_EEEEEEEvNS4_8identityES11_S1B_vS1C_EENS_8epilogue10collective6detail29Sm90TmaWarpSpecializedAdapterINS1F_15DefaultEpilogueISI_SJ_SJ_NS1E_6thread17LinearCombinationISI_Li1EffLNS1J_9ScaleType4KindE0ELNS_15FloatRoundStyleE2ESI_EENS1_15EpilogueDefaultEEEEEvvEEEEvNT_6ParamsE --------------------------
	.section	.text._ZN7cutlass13device_kernelINS_4gemm6kernel13GemmUniversalIN4cute5tupleIJiiiiEEENS1_10collective13CollectiveMmaINS1_37MainloopSm90TmaGmmaWarpSpecializedFP8ILi5ENS5_IJNS4_1CILi1EEESB_SB_EEENS1_35KernelTmaWarpSpecializedCooperativeEEENS5_IJNSA_ILi128EEENSA_ILi256EEESF_EEENS_12float_e5m2_tENS5_IJlSB_lEEESI_SJ_NS4_8TiledMMAINS4_8MMA_AtomIJNS4_4SM904GMMA31MMA_64x256x32_F32E5M2E5M2_SS_TNILNSN_7ScaleInE1ELSP_1EEEEEENS4_6LayoutINS5_IJNSA_ILi2EEESB_SB_EEENS5_IJSB_NSA_ILi0EEESV_EEEEENS5_IJNS4_10UnderscoreESY_SY_EEEEENS4_13SM90_TMA_LOADENS4_14ComposedLayoutINS4_7SwizzleILi3ELi4ELi3EEENS4_18smem_ptr_flag_bitsILi8EEENSS_INS5_IJNSA_ILi8EEESF_EEENS5_IJSF_SB_EEEEEEEvNS4_8identityES11_S1B_vS1C_EENS_8epilogue10collective6detail29Sm90TmaWarpSpecializedAdapterINS1F_15DefaultEpilogueISI_SJ_SJ_NS1E_6thread17LinearCombinationISI_Li1EffLNS1J_9ScaleType4KindE0ELNS_15FloatRoundStyleE2ESI_EENS1_15EpilogueDefaultEEEEEvvEEEEvNT_6ParamsE,"ax",@progbits
	.align	128
.text._ZN7cutlass13device_kernelINS_4gemm6kernel13GemmUniversalIN4cute5tupleIJiiiiEEENS1_10collective13CollectiveMmaINS1_37MainloopSm90TmaGmmaWarpSpecializedFP8ILi5ENS5_IJNS4_1CILi1EEESB_SB_EEENS1_35KernelTmaWarpSpecializedCooperativeEEENS5_IJNSA_ILi128EEENSA_ILi256EEESF_EEENS_12float_e5m2_tENS5_IJlSB_lEEESI_SJ_NS4_8TiledMMAINS4_8MMA_AtomIJNS4_4SM904GMMA31MMA_64x256x32_F32E5M2E5M2_SS_TNILNSN_7ScaleInE1ELSP_1EEEEEENS4_6LayoutINS5_IJNSA_ILi2EEESB_SB_EEENS5_IJSB_NSA_ILi0EEESV_EEEEENS5_IJNS4_10UnderscoreESY_SY_EEEEENS4_13SM90_TMA_LOADENS4_14ComposedLayoutINS4_7SwizzleILi3ELi4ELi3EEENS4_18smem_ptr_flag_bitsILi8EEENSS_INS5_IJNSA_ILi8EEESF_EEENS5_IJSF_SB_EEEEEEEvNS4_8identityES11_S1B_vS1C_EENS_8epilogue10collective6detail29Sm90TmaWarpSpecializedAdapterINS1F_15DefaultEpilogueISI_SJ_SJ_NS1E_6thread17LinearCombinationISI_Li1EffLNS1J_9ScaleType4KindE0ELNS_15FloatRoundStyleE2ESI_EENS1_15EpilogueDefaultEEEEEvvEEEEvNT_6ParamsE:
        .type           _ZN7cutlass13device_kernelINS_4gemm6kernel13GemmUniversalIN4cute5tupleIJiiiiEEENS1_10collective13CollectiveMmaINS1_37MainloopSm90TmaGmmaWarpSpecializedFP8ILi5ENS5_IJNS4_1CILi1EEESB_SB_EEENS1_35KernelTmaWarpSpecializedCooperativeEEENS5_IJNSA_ILi128EEENSA_ILi256EEESF_EEENS_12float_e5m2_tENS5_IJlSB_lEEESI_SJ_NS4_8TiledMMAINS4_8MMA_AtomIJNS4_4SM904GMMA31MMA_64x256x32_F32E5M2E5M2_SS_TNILNSN_7ScaleInE1ELSP_1EEEEEENS4_6LayoutINS5_IJNSA_ILi2EEESB_SB_EEENS5_IJSB_NSA_ILi0EEESV_EEEEENS5_IJNS4_10UnderscoreESY_SY_EEEEENS4_13SM90_TMA_LOADENS4_14ComposedLayoutINS4_7SwizzleILi3ELi4ELi3EEENS4_18smem_ptr_flag_bitsILi8EEENSS_INS5_IJNSA_ILi8EEESF_EEENS5_IJSF_SB_EEEEEEEvNS4_8identityES11_S1B_vS1C_EENS_8epilogue10collective6detail29Sm90TmaWarpSpecializedAdapterINS1F_15DefaultEpilogueISI_SJ_SJ_NS1E_6thread17LinearCombinationISI_Li1EffLNS1J_9ScaleType4KindE0ELNS_15FloatRoundStyleE2ESI_EENS1_15EpilogueDefaultEEEEEvvEEEEvNT_6ParamsE,@function
        .size           _ZN7cutlass13device_kernelINS_4gemm6kernel13GemmUniversalIN4cute5tupleIJiiiiEEENS1_10collective13CollectiveMmaINS1_37MainloopSm90TmaGmmaWarpSpecializedFP8ILi5ENS5_IJNS4_1CILi1EEESB_SB_EEENS1_35KernelTmaWarpSpecializedCooperativeEEENS5_IJNSA_ILi128EEENSA_ILi256EEESF_EEENS_12float_e5m2_tENS5_IJlSB_lEEESI_SJ_NS4_8TiledMMAINS4_8MMA_AtomIJNS4_4SM904GMMA31MMA_64x256x32_F32E5M2E5M2_SS_TNILNSN_7ScaleInE1ELSP_1EEEEEENS4_6LayoutINS5_IJNSA_ILi2EEESB_SB_EEENS5_IJSB_NSA_ILi0EEESV_EEEEENS5_IJNS4_10UnderscoreESY_SY_EEEEENS4_13SM90_TMA_LOADENS4_14ComposedLayoutINS4_7SwizzleILi3ELi4ELi3EEENS4_18smem_ptr_flag_bitsILi8EEENSS_INS5_IJNSA_ILi8EEESF_EEENS5_IJSF_SB_EEEEEEEvNS4_8identityES11_S1B_vS1C_EENS_8epilogue10collective6detail29Sm90TmaWarpSpecializedAdapterINS1F_15DefaultEpilogueISI_SJ_SJ_NS1E_6thread17LinearCombinationISI_Li1EffLNS1J_9ScaleType4KindE0ELNS_15FloatRoundStyleE2ESI_EENS1_15EpilogueDefaultEEEEEvvEEEEvNT_6ParamsE,(.L_x_331 - _ZN7cutlass13device_kernelINS_4gemm6kernel13GemmUniversalIN4cute5tupleIJiiiiEEENS1_10collective13CollectiveMmaINS1_37MainloopSm90TmaGmmaWarpSpecializedFP8ILi5ENS5_IJNS4_1CILi1EEESB_SB_EEENS1_35KernelTmaWarpSpecializedCooperativeEEENS5_IJNSA_ILi128EEENSA_ILi256EEESF_EEENS_12float_e5m2_tENS5_IJlSB_lEEESI_SJ_NS4_8TiledMMAINS4_8MMA_AtomIJNS4_4SM904GMMA31MMA_64x256x32_F32E5M2E5M2_SS_TNILNSN_7ScaleInE1ELSP_1EEEEEENS4_6LayoutINS5_IJNSA_ILi2EEESB_SB_EEENS5_IJSB_NSA_ILi0EEESV_EEEEENS5_IJNS4_10UnderscoreESY_SY_EEEEENS4_13SM90_TMA_LOADENS4_14ComposedLayoutINS4_7SwizzleILi3ELi4ELi3EEENS4_18smem_ptr_flag_bitsILi8EEENSS_INS5_IJNSA_ILi8EEESF_EEENS5_IJSF_SB_EEEEEEEvNS4_8identityES11_S1B_vS1C_EENS_8epilogue10collective6detail29Sm90TmaWarpSpecializedAdapterINS1F_15DefaultEpilogueISI_SJ_SJ_NS1E_6thread17LinearCombinationISI_Li1EffLNS1J_9ScaleType4KindE0ELNS_15FloatRoundStyleE2ESI_EENS1_15EpilogueDefaultEEEEEvvEEEEvNT_6ParamsE)
        .other          _ZN7cutlass13device_kernelINS_4gemm6kernel13GemmUniversalIN4cute5tupleIJiiiiEEENS1_10collective13CollectiveMmaINS1_37MainloopSm90TmaGmmaWarpSpecializedFP8ILi5ENS5_IJNS4_1CILi1EEESB_SB_EEENS1_35KernelTmaWarpSpecializedCooperativeEEENS5_IJNSA_ILi128EEENSA_ILi256EEESF_EEENS_12float_e5m2_tENS5_IJlSB_lEEESI_SJ_NS4_8TiledMMAINS4_8MMA_AtomIJNS4_4SM904GMMA31MMA_64x256x32_F32E5M2E5M2_SS_TNILNSN_7ScaleInE1ELSP_1EEEEEENS4_6LayoutINS5_IJNSA_ILi2EEESB_SB_EEENS5_IJSB_NSA_ILi0EEESV_EEEEENS5_IJNS4_10UnderscoreESY_SY_EEEEENS4_13SM90_TMA_LOADENS4_14ComposedLayoutINS4_7SwizzleILi3ELi4ELi3EEENS4_18smem_ptr_flag_bitsILi8EEENSS_INS5_IJNSA_ILi8EEESF_EEENS5_IJSF_SB_EEEEEEEvNS4_8identityES11_S1B_vS1C_EENS_8epilogue10collective6detail29Sm90TmaWarpSpecializedAdapterINS1F_15DefaultEpilogueISI_SJ_SJ_NS1E_6thread17LinearCombinationISI_Li1EffLNS1J_9ScaleType4KindE0ELNS_15FloatRoundStyleE2ESI_EENS1_15EpilogueDefaultEEEEEvvEEEEvNT_6ParamsE,@"STO_CUDA_ENTRY STV_DEFAULT"
_ZN7cutlass13device_kernelINS_4gemm6kernel13GemmUniversalIN4cute5tupleIJiiiiEEENS1_10collective13CollectiveMmaINS1_37MainloopSm90TmaGmmaWarpSpecializedFP8ILi5ENS5_IJNS4_1CILi1EEESB_SB_EEENS1_35KernelTmaWarpSpecializedCooperativeEEENS5_IJNSA_ILi128EEENSA_ILi256EEESF_EEENS_12float_e5m2_tENS5_IJlSB_lEEESI_SJ_NS4_8TiledMMAINS4_8MMA_AtomIJNS4_4SM904GMMA31MMA_64x256x32_F32E5M2E5M2_SS_TNILNSN_7ScaleInE1ELSP_1EEEEEENS4_6LayoutINS5_IJNSA_ILi2EEESB_SB_EEENS5_IJSB_NSA_ILi0EEESV_EEEEENS5_IJNS4_10UnderscoreESY_SY_EEEEENS4_13SM90_TMA_LOADENS4_14ComposedLayoutINS4_7SwizzleILi3ELi4ELi3EEENS4_18smem_ptr_flag_bitsILi8EEENSS_INS5_IJNSA_ILi8EEESF_EEENS5_IJSF_SB_EEEEEEEvNS4_8identityES11_S1B_vS1C_EENS_8epilogue10collective6detail29Sm90TmaWarpSpecializedAdapterINS1F_15DefaultEpilogueISI_SJ_SJ_NS1E_6thread17LinearCombinationISI_Li1EffLNS1J_9ScaleType4KindE0ELNS_15FloatRoundStyleE2ESI_EENS1_15EpilogueDefaultEEEEEvvEEEEvNT_6ParamsE:
[----:B------:R-:W0:Y:S02]  /*0000*/  LDC R1, c[0x0][0x28] ;  /* 0x00000a00ff017b82 */ /* 0x000e240000000800 */
[----:B0-----:R-:W-:Y:S01]  /*0010*/  VIADD R1, R1, 0xffffff10 ;  /* 0xffffff1001017836 */ /* 0x001fe20000000000 */
[----:B------:R-:W0:Y:S01]  /*0020*/  S2R R2, SR_TID.X ;  /* 0x0000000000027919 */ /* 0x000e220000002100 */
[----:B------:R-:W-:Y:S01]  /*0030*/  ELECT P0, URZ, PT ;  /* 0x00000000003f782f */ /* 0x000fe20003800000 */
[----:B------:R-:W-:Y:S01]  /*0040*/  BSSY B0, `(.L_x_0) ;  /* 0x0000015000007945 */ /* 0x000fe20003800000 */
[--C-:B0-----:R-:W-:Y:S02]  /*0050*/  SHF.R.U32.HI R0, RZ, 0x5, R2.reuse ;  /* 0x00000005ff007819 */ /* 0x101fe40000011602 */
[----:B------:R-:W-:-:S03]  /*0060*/  SHF.R.U32.HI R2, RZ, 0x7, R2 ;  /* 0x00000007ff027819 */ /* 0x000fc60000011602 */
[----:B------:R-:W0:Y:S04]  /*0070*/  SHFL.IDX PT, R3, R0, RZ, 0x1f ;  /* 0x00001fff00037589 */ /* 0x000e2800000e0000 */
[----:B------:R-:W1:Y:S01]  /*0080*/  SHFL.IDX PT, R2, R2, RZ, 0x1f ;  /* 0x00001fff02027589 */ /* 0x000e6200000e0000 */
[----:B0-----:R-:W-:Y:S02]  /*0090*/  R2UR UR4, R3 ;  /* 0x00000000030472ca */ /* 0x001fe400000e0000 */
[----:B-1----:R-:W-:-:S11]  /*00a0*/  R2UR UR6, R2 ;  /* 0x00000000020672ca */ /* 0x002fd600000e0000 */
[----:B------:R-:W-:Y:S02]  /*00b0*/  USHF.R.S32.HI UR5, URZ, 0x1f, UR4 ;  /* 0x0000001f3f057899 */ /* 0x000fe40008011404 */
[----:B------:R-:W-:Y:S02]  /*00c0*/  ISETP.NE.OR P0, PT, RZ, UR4, !P0 ;  /* 0x00000004ff007c0c */ /* 0x000fe4000c705670 */
[----:B------:R-:W-:-:S04]  /*00d0*/  ULEA.HI UR5, UR5, UR4, URZ, 0x2 ;  /* 0x0000000405057291 */ /* 0x000fc8000f8f103f */
[----:B------:R-:W-:-:S04]  /*00e0*/  ULOP3.LUT UR5, UR5, 0xfffffffc, URZ, 0xc0, !UPT ;  /* 0xfffffffc05057892 */ /* 0x000fc8000f8ec03f */
[----:B------:R-:W-:-:S03]  /*00f0*/  UIADD3 UR8, UR4, -UR5, URZ ;  /* 0x8000000504087290 */ /* 0x000fc6000fffe03f */
[----:B------:R-:W-:Y:S09]  /*0100*/  @P0 BRA `(.L_x_1) ;  /* 0x0000000000200947 */ /* 0x000ff20003800000 */
[----:B------:R-:W-:Y:S02]  /*0110*/  ULDC.64 UR4, c[0x0][0x198] ;  /* 0x0000660000047ab9 */ /* 0x000fe40000000a00 */
[----:B------:R-:W-:Y:S02]  /*0120*/  UIADD3 UR10, UP0, UR4, 0xf0, URZ ;  /* 0x000000f0040a7890 */ /* 0x000fe4000ff1e03f */
[----:B------:R-:W-:Y:S02]  /*0130*/  UIADD3 UR4, UP1, UR4, 0x1f0, URZ ;  /* 0x000001f004047890 */ /* 0x000fe4000ff3e03f */
[----:B------:R-:W-:Y:S02]  /*0140*/  UIADD3.X UR11, URZ, UR5, URZ, UP0, !UPT ;  /* 0x000000053f0b7290 */ /* 0x000fe400087fe43f */
[----:B------:R-:W-:-:S07]  /*0150*/  UIADD3.X UR5, URZ, UR5, URZ, UP1, !UPT ;  /* 0x000000053f057290 */ /* 0x000fce0008ffe43f */
[----:B------:R0:W-:Y:S02]  /*0160*/  UTMACCTL.PF [UR10] ;  /* 0x000000000a0079b9 */ /* 0x0001e40008040000 */
[----:B------:R0:W-:Y:S02]  /*0170*/  UTMACCTL.PF [UR4] ;  /* 0x00000000040079b9 */ /* 0x0001e40008040000 */
[----:B0-----:R-:W-:Y:S01]  /*0180*/  NOP ;  /* 0x0000000000007918 */ /* 0x001fe20000000000 */
.L_x_1:
[----:B------:R-:W-:Y:S05]  /*0190*/  BSYNC B0 ;  /* 0x0000000000007941 */ /* 0x000fea0003800000 */
.L_x_0:
[----:B------:R-:W0:Y:S01]  /*01a0*/  SHFL.IDX PT, R2, R0, RZ, 0x1f ;  /* 0x00001fff00027589 */ /* 0x000e2200000e0000 */
[----:B------:R-:W-:Y:S01]  /*01b0*/  UISETP.NE.AND UP0, UPT, UR8, 0x3, UPT ;  /* 0x000000030800788c */ /* 0x000fe2000bf05270 */
[----:B------:R-:W-:Y:S01]  /*01c0*/  ISETP.NE.AND P1, PT, RZ, UR6, PT ;  /* 0x00000006ff007c0c */ /* 0x000fe2000bf25270 */
[----:B------:R-:W-:Y:S02]  /*01d0*/  UIADD3 UR10, UR6, -0x1, URZ ;  /* 0xffffffff060a7890 */ /* 0x000fe4000fffe03f */
[----:B------:R-:W-:Y:S02]  /*01e0*/  UISETP.EQ.OR UP0, UPT, UR8, URZ, !UP0 ;  /* 0x0000003f0800728c */ /* 0x000fe4000c702670 */
[----:B------:R-:W-:Y:S02]  /*01f0*/  UISETP.GE.U32.AND UP1, UPT, UR10, 0x2, UPT ;  /* 0x000000020a00788c */ /* 0x000fe4000bf26070 */
[----:B------:R-:W-:-:S04]  /*0200*/  UISETP.EQ.AND UP0, UPT, UR6, URZ, UP0 ;  /* 0x0000003f0600728c */ /* 0x000fc80008702270 */
[----:B------:R-:W-:-:S04]  /*0210*/  USEL UR13, URZ, 0x1, !UP0 ;  /* 0x000000013f0d7887 */ /* 0x000fc8000c000000 */
[----:B------:R-:W-:Y:S01]  /*0220*/  USEL UR13, UR13, 0x2, UP1 ;  /* 0x000000020d0d7887 */ /* 0x000fe20008800000 */
[----:B0-----:R-:W-:-:S13]  /*0230*/  ISETP.NE.AND P0, PT, R2, RZ, PT ;  /* 0x000000ff0200720c */ /* 0x001fda0003f05270 */
[----:B------:R-:W-:Y:S05]  /*0240*/  @P0 BRA `(.L_x_2) ;  /* 0x0000000000600947 */ /* 0x000fea0003800000 */
[----:B------:R-:W0:Y:S01]  /*0250*/  S2UR UR9, SR_CgaCtaId ;  /* 0x00000000000979c3 */ /* 0x000e220000008800 */
[----:B------:R-:W-:Y:S01]  /*0260*/  UMOV UR4, 0x400 ;  /* 0x0000040000047882 */ /* 0x000fe20000000000 */
[----:B------:R-:W-:Y:S01]  /*0270*/  UMOV UR5, 0x1 ;  /* 0x0000000100057882 */ /* 0x000fe20000000000 */
[----:B------:R-:W-:Y:S01]  /*0280*/  UMOV UR6, 0x100 ;  /* 0x0000010000067882 */ /* 0x000fe20000000000 */
[----:B------:R-:W-:Y:S01]  /*0290*/  ELECT P0, URZ, PT ;  /* 0x00000000003f782f */ /* 0x000fe20003800000 */
[----:B------:R-:W-:-:S04]  /*02a0*/  UIADD3 UR6, -UR6, 0x100000, URZ ;  /* 0x0010000006067890 */ /* 0x000fc8000fffe13f */
[----:B------:R-:W-:Y:S02]  /*02b0*/  USHF.L.U32 UR7, UR6, 0xb, URZ ;  /* 0x0000000b06077899 */ /* 0x000fe4000800063f */
[----:B------:R-:W-:Y:S02]  /*02c0*/  USHF.L.U32 UR6, UR6, 0x1, URZ ;  /* 0x0000000106067899 */ /* 0x000fe4000800063f */
[----:B0-----:R-:W-:Y:S02]  /*02d0*/  ULEA UR9, UR9, UR4, 0x18 ;  /* 0x0000000409097291 */ /* 0x001fe4000f8ec03f */
[----:B------:R-:W-:-:S04]  /*02e0*/  UIADD3 UR4, -UR5, 0x100000, URZ ;  /* 0x0010000005047890 */ /* 0x000fc8000fffe13f */
[----:B------:R-:W-:Y:S02]  /*02f0*/  USHF.L.U32 UR5, UR4, 0xb, URZ ;  /* 0x0000000b04057899 */ /* 0x000fe4000800063f */
[----:B------:R-:W-:Y:S01]  /*0300*/  USHF.L.U32 UR4, UR4, 0x1, URZ ;  /* 0x0000000104047899 */ /* 0x000fe2000800063f */
[----:B------:R-:W0:Y:S11]  /*0310*/  FENCE.VIEW.ASYNC.S ;  /* 0x00000000000073c6 */ /* 0x000e360000000000 */
[----:B0-----:R0:W1:Y:S01]  /*0320*/  SYNCS.EXCH.64 URZ, [UR9], UR4 ;  /* 0x00000004093f75b2 */ /* 0x0010620008000100 */
[----:B------:R0:W2:Y:S01]  /*0330*/  SYNCS.EXCH.64 URZ, [UR9+0x28], UR6 ;  /* 0x00002806093f75b2 */ /* 0x0000a20008000100 */
[----:B------:R0:W3:Y:S01]  /*0340*/  SYNCS.EXCH.64 URZ, [UR9+0x8], UR4 ;  /* 0x00000804093f75b2 */ /* 0x0000e20008000100 */
[----:B------:R0:W4:Y:S01]  /*0350*/  SYNCS.EXCH.64 URZ, [UR9+0x30], UR6 ;  /* 0x00003006093f75b2 */ /* 0x0001220008000100 */
[----:B------:R0:W0:Y:S01]  /*0360*/  SYNCS.EXCH.64 URZ, [UR9+0x10], UR4 ;  /* 0x00001004093f75b2 */ /* 0x0000220008000100 */
[----:B------:R0:W0:Y:S01]  /*0370*/  SYNCS.EXCH.64 URZ, [UR9+0x38], UR6 ;  /* 0x00003806093f75b2 */ /* 0x0000220008000100 */
[----:B------:R0:W0:Y:S01]  /*0380*/  SYNCS.EXCH.64 URZ, [UR9+0x18], UR4 ;  /* 0x00001804093f75b2 */ /* 0x0000220008000100 */
[----:B------:R0:W0:Y:S01]  /*0390*/  SYNCS.EXCH.64 URZ, [UR9+0x40], UR6 ;  /* 0x00004006093f75b2 */ /* 0x0000220008000100 */
[----:B------:R0:W0:Y:S01]  /*03a0*/  SYNCS.EXCH.64 URZ, [UR9+0x20], UR4 ;  /* 0x00002004093f75b2 */ /* 0x0000220008000100 */
[----:B------:R0:W0:Y:S01]  /*03b0*/  SYNCS.EXCH.64 URZ, [UR9+0x48], UR6 ;  /* 0x00004806093f75b2 */ /* 0x0000220008000100 */
[----:B------:R-:W-:Y:S01]  /*03c0*/  NOP ;  /* 0x0000000000007918 */ /* 0x000fe20000000000 */
.L_x_2:
[----:B------:R-:W5:Y:S01]  /*03d0*/  SHFL.IDX PT, R0, R0, RZ, 0x1f ;  /* 0x00001fff00007589 */ /* 0x000f6200000e0000 */
[----:B------:R-:W1:Y:S01]  /*03e0*/  LDC R2, c[0x0][0x65c] ;  /* 0x00019700ff027b82 */ /* 0x000e620000000800 */
[----:B------:R-:W-:Y:S01]  /*03f0*/  ELECT P0, URZ, PT ;  /* 0x00000000003f782f */ /* 0x000fe20003800000 */
[----:B------:R-:W-:Y:S01]  /*0400*/  IMAD.MOV.U32 R3, RZ, RZ, RZ ;  /* 0x000000ffff037224 */ /* 0x000fe200078e00ff */
[----:B0-----:R-:W-:Y:S01]  /*0410*/  UMOV UR4, 0x20 ;  /* 0x0000002000047882 */ /* 0x001fe20000000000 */
[----:B------:R-:W-:Y:S01]  /*0420*/  NOP ;  /* 0x0000000000007918 */ /* 0x000fe20000000000 */
[----:B------:R-:W-:Y:S01]  /*0430*/  NOP ;  /* 0x0000000000007918 */ /* 0x000fe20000000000 */
[----:B-----5:R-:W-:Y:S02]  /*0440*/  ISETP.NE.OR P0, PT, R0, RZ, !P0 ;  /* 0x000000ff0000720c */ /* 0x020fe40004705670 */
[----:B-1----:R-:W-:Y:S01]  /*0450*/  ISETP.NE.AND P2, PT, R2, 0x1, PT ;  /* 0x000000010200780c */ /* 0x002fe20003f45270 */
[----:B------:R-:W0:Y:S01]  /*0460*/  S2R R0, SR_CTAID.Y ;  /* 0x0000000000007919 */ /* 0x000e220000002600 */
[----:B------:R-:W1:Y:S09]  /*0470*/  S2R R2, SR_CTAID.X ;  /* 0x0000000000027919 */ /* 0x000e720000002500 */
[----:B------:R-:W-:Y:S01]  /*0480*/  VOTEU.ALL UP0, P0 ;  /* 0x00000000003f7886 */ /* 0x000fe20000000000 */
[----:B------:R-:W-:Y:S01]  /*0490*/  VOTEU.ALL UP1, P0 ;  /* 0x00000000003f7886 */ /* 0x000fe20000020000 */
[----:B------:R-:W1:Y:S01]  /*04a0*/  @P2 LDC R7, c[0x0][0x10] ;  /* 0x00000400ff072b82 */ /* 0x000e620000000800 */
[----:B------:R-:W-:-:S02]  /*04b0*/  @P2 IMAD.MOV.U32 R5, RZ, RZ, RZ ;  /* 0x000000ffff052224 */ /* 0x000fc400078e00ff */
[----:B------:R-:W-:Y:S01]  /*04c0*/  @P2 IMAD.MOV.U32 R11, RZ, RZ, RZ ;  /* 0x000000ffff0b2224 */ /* 0x000fe200078e00ff */
[----:B------:R-:W-:Y:S01]  /*04d0*/  @!UP0 UMOV UR6, 0x400 ;  /* 0x0000040000068882 */ /* 0x000fe20000000000 */
[----:B------:R-:W-:-:S04]  /*04e0*/  @!UP0 UIADD3 UR4, -UR4, 0x100000, URZ ;  /* 0x0010000004048890 */ /* 0x000fc8000fffe13f */
[----:B------:R-:W-:Y:S02]  /*04f0*/  @!UP0 USHF.L.U32 UR5, UR4, 0xb, URZ ;  /* 0x0000000b04058899 */ /* 0x000fe4000800063f */
[----:B------:R-:W-:Y:S01]  /*0500*/  @!UP0 USHF.L.U32 UR4, UR4, 0x1, URZ ;  /* 0x0000000104048899 */ /* 0x000fe2000800063f */
[----:B------:R-:W5:Y:S08]  /*0510*/  @!P2 LDC R9, c[0x0][0xc] ;  /* 0x00000300ff09ab82 */ /* 0x000f700000000800 */
[----:B------:R-:W2:Y:S01]  /*0520*/  @!UP0 S2UR UR7, SR_CgaCtaId ;  /* 0x00000000000789c3 */ /* 0x000ea20000008800 */
[----:B0-----:R-:W-:-:S04]  /*0530*/  @P2 IMAD.MOV.U32 R4, RZ, RZ, R0 ;  /* 0x000000ffff042224 */ /* 0x001fc800078e0000 */
[----:B-1----:R-:W-:-:S04]  /*0540*/  @P2 IMAD.WIDE.U32 R6, R2, R7, R4 ;  /* 0x0000000702062225 */ /* 0x002fc800078e0004 */
[----:B------:R-:W-:Y:S02]  /*0550*/  @P2 IMAD.MOV.U32 R16, RZ, RZ, R6 ;  /* 0x000000ffff102224 */ /* 0x000fe400078e0006 */
[----:B------:R-:W-:Y:S02]  /*0560*/  @P2 IMAD.IADD R17, R7, 0x1, R11 ;  /* 0x0000000107112824 */ /* 0x000fe400078e020b */
[----:B-----5:R-:W-:-:S04]  /*0570*/  @!P2 IMAD.WIDE.U32 R4, R9, R0, R2 ;  /* 0x000000000904a225 */ /* 0x020fc800078e0002 */
[----:B------:R-:W-:Y:S02]  /*0580*/  @!P2 IMAD.MOV.U32 R16, RZ, RZ, R4 ;  /* 0x000000ffff10a224 */ /* 0x000fe400078e0004 */
[----:B------:R-:W-:Y:S01]  /*0590*/  @!P2 IMAD.MOV.U32 R17, RZ, RZ, R5 ;  /* 0x000000ffff11a224 */ /* 0x000fe200078e0005 */
[----:B--2---:R-:W-:Y:S02]  /*05a0*/  @!UP0 ULEA UR6, UR7, UR6, 0x18 ;  /* 0x0000000607068291 */ /* 0x004fe4000f8ec03f */
[----:B------:R0:W-:Y:S01]  /*05b0*/  STL [R1+0x74], R16 ;  /* 0x0000741001007387 */ /* 0x0001e20000100800 */
[----:B------:R-:W-:-:S03]  /*05c0*/  VOTEU.ALL UP0, P0 ;  /* 0x00000000003f7886 */ /* 0x000fc60000000000 */
[----:B------:R0:W-:Y:S04]  /*05d0*/  STL [R1+0x70], R17 ;  /* 0x0000701101007387 */ /* 0x0001e80000100800 */
[----:B------:R-:W1:Y:S02]  /*05e0*/  FENCE.VIEW.ASYNC.S ;  /* 0x00000000000073c6 */ /* 0x000e640000000000 */
[----:B-1----:R0:W3:Y:S01]  /*05f0*/  @!UP0 SYNCS.EXCH.64 URZ, [UR6+0x60], UR4 ;  /* 0x00006004063f85b2 */ /* 0x0020e20008000100 */
[----:B------:R0:W3:Y:S01]  /*0600*/  @!UP1 SYNCS.EXCH.64 URZ, [UR6+0x68], UR4 ;  /* 0x00006804063f95b2 */ /* 0x0000e20008000100 */
[----:B------:R-:W-:Y:S01]  /*0610*/  NOP ;  /* 0x0000000000007918 */ /* 0x000fe20000000000 */
[----:B---34-:R-:W-:Y:S06]  /*0620*/  BAR.SYNC.DEFER_BLOCKING 0x0 ;  /* 0x0000000000007b1d */ /* 0x018fec0000010000 */
[----:B0-----:R-:W-:Y:S05]  /*0630*/  @!P1 BRA `(.L_x_3) ;  /* 0x000000e000d49947 */ /* 0x001fea0003800000 */
[----:B------:R-:W-:-:S06]  /*0640*/  UISETP.GT.U32.AND UP0, UPT, UR10, 0x1, UPT ;  /* 0x000000010a00788c */ /* 0x000fcc000bf04070 */
[----:B------:R-:W-:-:S13]  /*0650*/  PLOP3.LUT P0, PT, PT, PT, UP0, 0x80, 0x0 ;  /* 0x000000000000781c */ /* 0x000fda0003f0f008 */
[----:B------:R-:W-:Y:S05]  /*0660*/  @P0 EXIT ;  /* 0x000000000000094d */ /* 0x000fea0003800000 */
[----:B------:R-:W-:Y:S01]  /*0670*/  IMAD.MOV.U32 R6, RZ, RZ, -0x1 ;  /* 0xffffffffff067424 */ /* 0x000fe200078e00ff */
[----:B------:R-:W-:Y:S01]  /*0680*/  ULDC.64 UR4, c[0x0][0x650] ;  /* 0x0001940000047ab9 */ /* 0x000fe20000000a00 */
[----:B------:R-:W-:Y:S01]  /*0690*/  IMAD.MOV.U32 R5, RZ, RZ, -0x1 ;  /* 0xffffffffff057424 */ /* 0x000fe200078e00ff */
[----:B------:R-:W-:Y:S01]  /*06a0*/  ISETP.GE.U32.AND P0, PT, R16, UR4, PT ;  /* 0x0000000410007c0c */ /* 0x000fe2000bf06070 */
[----:B------:R-:W-:Y:S01]  /*06b0*/  UMOV UR24, 0xffffffff ;  /* 0xffffffff00187882 */ /* 0x000fe20000000000 */
[----:B------:R0:W-:Y:S01]  /*06c0*/  STL [R1+0x7c], R6 ;  /* 0x00007c0601007387 */ /* 0x0001e20000100800 */
[----:B------:R-:W-:Y:S02]  /*06d0*/  PRMT R4, RZ, 0x7610, R4 ;  /* 0x00007610ff047816 */ /* 0x000fe40000000004 */
[----:B------:R-:W-:Y:S01]  /*06e0*/  ISETP.GE.U32.AND.EX P0, PT, R17, UR5, PT, P0 ;  /* 0x0000000511007c0c */ /* 0x000fe2000bf06100 */
[----:B------:R0:W-:-:S12]  /*06f0*/  STL [R1+0x78], R5 ;  /* 0x0000780501007387 */ /* 0x0001d80000100800 */
[----:B0-----:R-:W-:Y:S05]  /*0700*/  @P0 BRA `(.L_x_4) ;  /* 0x0000000400680947 */ /* 0x001fea0003800000 */
[----:B------:R-:W0:Y:S01]  /*0710*/  LDC.64 R12, c[0x0][0x628] ;  /* 0x00018a00ff0c7b82 */ /* 0x000e220000000a00 */
[----:B------:R-:W-:Y:S02]  /*0720*/  IMAD.MOV.U32 R4, RZ, RZ, R16 ;  /* 0x000000ffff047224 */ /* 0x000fe400078e0010 */
[----:B------:R-:W-:-:S05]  /*0730*/  IMAD.MOV.U32 R5, RZ, RZ, R17 ;  /* 0x000000ffff057224 */ /* 0x000fca00078e0011 */
[----:B------:R-:W1:Y:S08]  /*0740*/  LDC R10, c[0x0][0x630] ;  /* 0x00018c00ff0a7b82 */ /* 0x000e700000000800 */
[----:B------:R-:W2:Y:S01]  /*0750*/  LDC.64 R14, c[0x0][0x620] ;  /* 0x00018800ff0e7b82 */ /* 0x000ea20000000a00 */
[----:B0-----:R-:W-:-:S04]  /*0760*/  ISETP.NE.U32.AND P0, PT, R12, RZ, PT ;  /* 0x000000ff0c00720c */ /* 0x001fc80003f05070 */
[----:B------:R-:W-:-:S13]  /*0770*/  ISETP.NE.AND.EX P0, PT, R13, RZ, PT, P0 ;  /* 0x000000ff0d00720c */ /* 0x000fda0003f05300 */
[----:B-12---:R-:W-:Y:S05]  /*0780*/  @!P0 BRA `(.L_x_5) ;  /* 0x0000000000288947 */ /* 0x006fea0003800000 */
[----:B------:R-:W0:Y:S02]  /*0790*/  LDC R9, c[0x0][0x634] ;  /* 0x00018d00ff097b82 */ /* 0x000e240000000800 */
[----:B0-----:R-:W-:-:S05]  /*07a0*/  IADD3 R9, P0, R16, R9, RZ ;  /* 0x0000000910097210 */ /* 0x001fca0007f1e0ff */
[----:B------:R-:W-:-:S04]  /*07b0*/  IMAD.X R11, RZ, RZ, R17, P0 ;  /* 0x000000ffff0b7224 */ /* 0x000fc800000e0611 */
[----:B------:R-:W-:-:S04]  /*07c0*/  IMAD.WIDE.U32 R4, R11, R12, RZ ;  /* 0x0000000c0b047225 */ /* 0x000fc800078e00ff */
[----:B------:R-:W-:-:S04]  /*07d0*/  IMAD.WIDE.U32 R6, P0, R9, R13, R4 ;  /* 0x0000000d09067225 */ /* 0x000fc80007800004 */
[----:B------:R-:W-:-:S04]  /*07e0*/  IMAD.WIDE.U32 R4, R9, R12, RZ ;  /* 0x0000000c09047225 */ /* 0x000fc800078e00ff */
[----:B------:R-:W-:Y:S01]  /*07f0*/  IMAD.X R9, RZ, RZ, RZ, P0 ;  /* 0x000000ffff097224 */ /* 0x000fe200000e06ff */
[----:B------:R-:W-:Y:S01]  /*0800*/  IADD3 RZ, P0, R5, R6, RZ ;  /* 0x0000000605ff7210 */ /* 0x000fe20007f1e0ff */
[----:B------:R-:W-:-:S04]  /*0810*/  IMAD.MOV.U32 R8, RZ, RZ, R7 ;  /* 0x000000ffff087224 */ /* 0x000fc800078e0007 */
[----:B------:R-:W-:-:S08]  /*0820*/  IMAD.WIDE.U32.X R4, R11, R13, R8, P0 ;  /* 0x0000000d0b047225 */ /* 0x000fd000000e0408 */
.L_x_5:
[-CC-:B------:R-:W-:Y:S01]  /*0830*/  SHF.R.U64 R24, R4, R10.reuse, R5.reuse ;  /* 0x0000000a04187219 */ /* 0x180fe20000001205 */
[----:B------:R-:W0:Y:S01]  /*0840*/  LDC R8, c[0x0][0x618] ;  /* 0x00018600ff087b82 */ /* 0x000e220000000800 */
[----:B------:R-:W-:Y:S01]  /*0850*/  SHF.R.U32.HI R4, RZ, R10, R5 ;  /* 0x0000000aff047219 */ /* 0x000fe20000011605 */
[----:B------:R-:W-:Y:S01]  /*0860*/  ULDC UR4, c[0x0][0x150] ;  /* 0x0000540000047ab9 */ /* 0x000fe20000000800 */
[----:B------:R-:W-:Y:S01]  /*0870*/  IADD3 R9, P0, RZ, -R24, RZ ;  /* 0x80000018ff097210 */ /* 0x000fe20007f1e0ff */
[----:B------:R-:W-:Y:S01]  /*0880*/  IMAD.MOV.U32 R5, RZ, RZ, R17 ;  /* 0x000000ffff057224 */ /* 0x000fe200078e0011 */
[----:B------:R-:W-:-:S03]  /*0890*/  I2FP.F32.U32 R3, R2 ;  /* 0x0000000200037245 */ /* 0x000fc60000201000 */
[----:B------:R-:W1:Y:S01]  /*08a0*/  LDC.64 R18, c[0x0][0x640] ;  /* 0x00019000ff127b82 */ /* 0x000e620000000a00 */
[----:B------:R-:W-:Y:S02]  /*08b0*/  IMAD.X R11, RZ, RZ, ~R4, P0 ;  /* 0x000000ffff0b7224 */ /* 0x000fe400000e0e04 */
[----:B------:R-:W-:Y:S01]  /*08c0*/  FMUL R3, R3, UR4 ;  /* 0x0000000403037c20 */ /* 0x000fe20008400000 */
[----:B------:R-:W-:Y:S01]  /*08d0*/  IMAD.MOV.U32 R4, RZ, RZ, R16 ;  /* 0x000000ffff047224 */ /* 0x000fe200078e0010 */
[----:B------:R-:W-:Y:S01]  /*08e0*/  ULDC UR4, c[0x0][0x154] ;  /* 0x0000550000047ab9 */ /* 0x000fe20000000800 */
[-C--:B------:R-:W-:Y:S02]  /*08f0*/  IMAD R6, R11, R14.reuse, RZ ;  /* 0x0000000e0b067224 */ /* 0x080fe400078e02ff */
[C---:B------:R-:W-:Y:S01]  /*0900*/  IMAD.WIDE.U32 R4, R9.reuse, R14, R4 ;  /* 0x0000000e09047225 */ /* 0x040fe200078e0004 */
[----:B------:R-:W2:Y:S01]  /*0910*/  LDC R10, c[0x0][0x608] ;  /* 0x00018200ff0a7b82 */ /* 0x000ea20000000800 */
[----:B------:R-:W3:Y:S02]  /*0920*/  F2I.U32.TRUNC.NTZ R3, R3 ;  /* 0x0000000300037305 */ /* 0x000ee4000020f000 */
[----:B------:R-:W-:-:S04]  /*0930*/  IMAD R9, R9, R15, R6 ;  /* 0x0000000f09097224 */ /* 0x000fc800078e0206 */
[----:B------:R-:W-:Y:S01]  /*0940*/  IMAD.IADD R5, R5, 0x1, R9 ;  /* 0x0000000105057824 */ /* 0x000fe200078e0209 */
[----:B------:R-:W4:Y:S01]  /*0950*/  LDC R7, c[0x0][0x144] ;  /* 0x00005100ff077b82 */ /* 0x000f220000000800 */
[----:B------:R-:W-:-:S03]  /*0960*/  IMAD.MOV.U32 R9, RZ, RZ, 0x1 ;  /* 0x00000001ff097424 */ /* 0x000fc600078e00ff */
[----:B0-----:R-:W-:Y:S02]  /*0970*/  SHF.R.U64 R12, R4, R8, R5 ;  /* 0x00000008040c7219 */ /* 0x001fe40000001205 */
[----:B------:R-:W-:Y:S02]  /*0980*/  I2FP.F32.U32 R4, R0 ;  /* 0x0000000000047245 */ /* 0x000fe40000201000 */
[----:B------:R-:W0:Y:S01]  /*0990*/  LDC R14, c[0x0][0x658] ;  /* 0x00019600ff0e7b82 */ /* 0x000e220000000800 */
[----:B-1----:R-:W-:Y:S01]  /*09a0*/  ISETP.NE.U32.AND P0, PT, R18, RZ, PT ;  /* 0x000000ff1200720c */ /* 0x002fe20003f05070 */
[----:B---3--:R-:W-:Y:S02]  /*09b0*/  IMAD.MOV R6, RZ, RZ, -R3 ;  /* 0x000000ffff067224 */ /* 0x008fe400078e0a03 */
[----:B------:R-:W-:Y:S01]  /*09c0*/  FMUL R4, R4, UR4 ;  /* 0x0000000404047c20 */ /* 0x000fe20008400000 */
[----:B------:R-:W-:Y:S01]  /*09d0*/  SHF.R.U32.HI R3, RZ, R8, R5 ;  /* 0x00000008ff037219 */ /* 0x000fe20000011605 */
[----:B------:R-:W-:Y:S01]  /*09e0*/  IMAD.MOV.U32 R5, RZ, RZ, -0x1 ;  /* 0xffffffffff057424 */ /* 0x000fe200078e00ff */
[----:B------:R-:W-:Y:S01]  /*09f0*/  ISETP.NE.AND.EX P0, PT, R19, RZ, PT, P0 ;  /* 0x000000ff1300720c */ /* 0x000fe20003f05300 */
[----:B------:R1:W3:Y:S01]  /*0a00*/  F2I.U32.TRUNC.NTZ R11, R4 ;  /* 0x00000004000b7305 */ /* 0x0002e2000020f000 */
[----:B------:R-:W1:Y:S01]  /*0a10*/  LDC R13, c[0x0][0x148] ;  /* 0x00005200ff0d7b82 */ /* 0x000e620000000800 */
[----:B--2---:R-:W-:-:S02]  /*0a20*/  SHF.R.U64 R23, R12, R10, R3 ;  /* 0x0000000a0c177219 */ /* 0x004fc40000001203 */
[----:B------:R-:W-:-:S05]  /*0a30*/  SHF.R.U32.HI R3, RZ, R10, R3 ;  /* 0x0000000aff037219 */ /* 0x000fca0000011603 */
[----:B------:R-:W2:Y:S01]  /*0a40*/  LDC R17, c[0x0][0x600] ;  /* 0x00018000ff117b82 */ /* 0x000ea20000000800 */
[----:B----4-:R-:W-:-:S07]  /*0a50*/  IMAD R8, R7, R6, R2 ;  /* 0x0000000607087224 */ /* 0x010fce00078e0202 */
[----:B------:R-:W4:Y:S01]  /*0a60*/  LDC R16, c[0x0][0x648] ;  /* 0x00019200ff107b82 */ /* 0x000f220000000800 */
[-C--:B0-----:R-:W-:Y:S02]  /*0a70*/  SHF.L.U32 R2, R5, R14.reuse, RZ ;  /* 0x0000000e05027219 */ /* 0x081fe400000006ff */
[--C-:B------:R-:W-:Y:S02]  /*0a80*/  SHF.R.U64 R22, R23, R14, R3.reuse ;  /* 0x0000000e17167219 */ /* 0x100fe40000001203 */
[----:B------:R-:W-:Y:S02]  /*0a90*/  LOP3.LUT R10, RZ, R2, RZ, 0x33, !PT ;  /* 0x00000002ff0a7212 */ /* 0x000fe400078e33ff */
[-C--:B------:R-:W-:Y:S01]  /*0aa0*/  SHF.R.U32.HI R3, RZ, R14.reuse, R3 ;  /* 0x0000000eff037219 */ /* 0x080fe20000011603 */
[----:B------:R-:W0:Y:S01]  /*0ab0*/  LDC R21, c[0x0][0x638] ;  /* 0x00018e00ff157b82 */ /* 0x000e220000000800 */
[----:B------:R-:W-:Y:S01]  /*0ac0*/  SHF.L.U32 R9, R9, R14, RZ ;  /* 0x0000000e09097219 */ /* 0x000fe200000006ff */
[----:B------:R-:W-:-:S06]  /*0ad0*/  IMAD.MOV.U32 R2, RZ, RZ, R22 ;  /* 0x000000ffff027224 */ /* 0x000fcc00078e0016 */
[----:B------:R-:W0:Y:S01]  /*0ae0*/  LDC R20, c[0x0][0x610] ;  /* 0x00018400ff147b82 */ /* 0x000e220000000800 */
[----:B-1-3--:R-:W-:Y:S05]  /*0af0*/  @!P0 BRA `(.L_x_6) ;  /* 0x0000000000288947 */ /* 0x00afea0003800000 */
[----:B------:R-:W1:Y:S02]  /*0b00*/  LDC R7, c[0x0][0x64c] ;  /* 0x00019300ff077b82 */ /* 0x000e640000000800 */
[----:B-1----:R-:W-:-:S05]  /*0b10*/  IADD3 R7, P0, R22, R7, RZ ;  /* 0x0000000716077210 */ /* 0x002fca0007f1e0ff */
        /* <DEDUP_REMOVED lines=8> */
.L_x_6:
[----:B----4-:R-:W-:Y:S01]  /*0ba0*/  SHF.R.U64 R2, R2, R16, R3 ;  /* 0x0000001002027219 */ /* 0x010fe20000001203 */
[----:B--2---:R-:W-:Y:S01]  /*0bb0*/  VIADD R3, R17, 0xffffffff ;  /* 0xffffffff11037836 */ /* 0x004fe20000000000 */
[----:B------:R-:W-:Y:S01]  /*0bc0*/  LOP3.LUT R10, R23, R10, RZ, 0xc0, !PT ;  /* 0x0000000a170a7212 */ /* 0x000fe200078ec0ff */
[----:B------:R-:W-:Y:S01]  /*0bd0*/  IMAD.MOV R11, RZ, RZ, -R11 ;  /* 0x000000ffff0b7224 */ /* 0x000fe200078e0a0b */
[----:B------:R-:W-:Y:S01]  /*0be0*/  R2UR UR24, R24 ;  /* 0x00000000181872ca */ /* 0x000fe200000e0000 */
[----:B------:R-:W-:Y:S01]  /*0bf0*/  IMAD.MOV R4, RZ, RZ, -R2 ;  /* 0x000000ffff047224 */ /* 0x000fe200078e0a02 */
[----:B------:R-:W-:Y:S01]  /*0c00*/  LOP3.LUT R3, R12, R3, RZ, 0xc0, !PT ;  /* 0x000000030c037212 */ /* 0x000fe200078ec0ff */
[----:B------:R-:W-:Y:S02]  /*0c10*/  @P2 IMAD R8, R13, R11, R0 ;  /* 0x0000000b0d082224 */ /* 0x000fe400078e0200 */
[----:B------:R-:W-:Y:S02]  /*0c20*/  IMAD R9, R9, R2, R10 ;  /* 0x0000000209097224 */ /* 0x000fe400078e020a */
[----:B0-----:R-:W-:-:S02]  /*0c30*/  IMAD R0, R4, R21, R22 ;  /* 0x0000001504007224 */ /* 0x001fc400078e0216 */
[----:B------:R-:W-:Y:S02]  /*0c40*/  IMAD R8, R9, R20, R8 ;  /* 0x0000001409087224 */ /* 0x000fe400078e0208 */
[----:B------:R-:W-:Y:S02]  /*0c50*/  IMAD R3, R0, R17, R3 ;  /* 0x0000001100037224 */ /* 0x000fe400078e0203 */
[----:B------:R-:W-:-:S03]  /*0c60*/  IMAD.MOV.U32 R4, RZ, RZ, 0x1 ;  /* 0x00000001ff047424 */ /* 0x000fc600078e00ff */
[----:B------:R-:W-:Y:S02]  /*0c70*/  SEL R2, R3, R8, !P2 ;  /* 0x0000000803027207 */ /* 0x000fe40005000000 */
[----:B------:R-:W-:-:S03]  /*0c80*/  SEL R0, R8, R3, !P2 ;  /* 0x0000000308007207 */ /* 0x000fc60005000000 */
[----:B------:R0:W-:Y:S04]  /*0c90*/  STL [R1+0x78], R2 ;  /* 0x0000780201007387 */ /* 0x0001e80000100800 */
[----:B------:R0:W-:Y:S02]  /*0ca0*/  STL [R1+0x7c], R0 ;  /* 0x00007c0001007387 */ /* 0x0001e40000100800 */
.L_x_4:
[----:B------:R-:W-:-:S08]  /*0cb0*/  NOP ;  /* 0x0000000000007918 */ /* 0x000fd00000000000 */
[----:B------:R-:W1:Y:S02]  /*0cc0*/  USETMAXREG.TRY_ALLOC.CTAPOOL UP0, 0xe8 ;  /* 0x000000e8000079c8 */ /* 0x000e640008000600 */
[----:B-1----:R-:W-:-:S13]  /*0cd0*/  PLOP3.LUT P0, PT, PT, PT, UP0, 0x80, 0x0 ;  /* 0x000000000000781c */ /* 0x002fda0003f0f008 */
[----:B------:R-:W-:Y:S05]  /*0ce0*/  @!P0 BRA `(.L_x_4) ;  /* 0xfffffffc00f08947 */ /* 0x000fea000383ffff */
[----:B------:R-:W-:Y:S01]  /*0cf0*/  ULDC.64 UR4, c[0x0][0x598] ;  /* 0x0001660000047ab9 */ /* 0x000fe20000000a00 */
[----:B------:R-:W-:Y:S01]  /*0d00*/  ULDC.64 UR20, c[0x0][0x208] ;  /* 0x0000820000147ab9 */ /* 0x000fe20000000a00 */
[----:B------:R-:W-:-:S04]  /*0d10*/  ISETP.NE.U32.AND P0, PT, RZ, UR4, PT ;  /* 0x00000004ff007c0c */ /* 0x000fc8000bf05070 */
[----:B------:R-:W-:-:S13]  /*0d20*/  ISETP.NE.AND.EX P0, PT, RZ, UR5, PT, P0 ;  /* 0x00000005ff007c0c */ /* 0x000fda000bf05300 */
[----:B------:R-:W-:Y:S05]  /*0d30*/  @!P0 BRA `(.L_x_7) ;  /* 0x0000000000208947 */ /* 0x000fea0003800000 */
[----:B0-----:R-:W0:Y:S02]  /*0d40*/  LDC.64 R2, c[0x0][0x598] ;  /* 0x00016600ff027b82 */ /* 0x001e240000000a00 */
[----:B0-----:R-:W2:Y:S02]  /*0d50*/  LDG.E.64 R2, desc[UR20][R2.64] ;  /* 0x0000001402027981 */ /* 0x001ea4000c1e1b00 */
[----:B--2---:R-:W-:-:S04]  /*0d60*/  ISETP.NE.U32.AND P0, PT, R2, RZ, PT ;  /* 0x000000ff0200720c */ /* 0x004fc80003f05070 */
[----:B------:R-:W-:-:S13]  /*0d70*/  ISETP.NE.AND.EX P0, PT, R3, RZ, PT, P0 ;  /* 0x000000ff0300720c */ /* 0x000fda0003f05300 */
[----:B------:R-:W-:Y:S05]  /*0d80*/  @!P0 BRA `(.L_x_7) ;  /* 0x00000000000c8947 */ /* 0x000fea0003800000 */
[----:B------:R-:W2:Y:S02]  /*0d90*/  LD.E R2, desc[UR20][R2.64] ;  /* 0x0000001402027980 */ /* 0x000ea4000c101900 */
[----:B--2---:R-:W-:Y:S01]  /*0da0*/  R2UR UR22, R2 ;  /* 0x00000000021672ca */ /* 0x004fe200000e0000 */
[----:B------:R-:W-:-:S14]  /*0db0*/  BRA `(.L_x_8) ;  /* 0x0000000000247947 */ /* 0x000fdc0003800000 */
.L_x_7:
[----:B------:R-:W-:Y:S02]  /*0dc0*/  ULDC.64 UR4, c[0x0][0x588] ;  /* 0x0001620000047ab9 */ /* 0x000fe40000000a00 */
[----:B------:R-:W-:-:S04]  /*0dd0*/  ISETP.NE.U32.AND P0, PT, RZ, UR4, PT ;  /* 0x00000004ff007c0c */ /* 0x000fc8000bf05070 */
[----:B------:R-:W-:-:S13]  /*0de0*/  ISETP.NE.AND.EX P0, PT, RZ, UR5, PT, P0 ;  /* 0x00000005ff007c0c */ /* 0x000fda000bf05300 */
[----:B------:R-:W-:Y:S05]  /*0df0*/  @!P0 BRA `(.L_x_9) ;  /* 0x0000000000108947 */ /* 0x000fea0003800000 */
[----:B0-----:R-:W0:Y:S02]  /*0e00*/  LDC.64 R2, c[0x0][0x588] ;  /* 0x00016200ff027b82 */ /* 0x001e240000000a00 */
[----:B0-----:R-:W2:Y:S02]  /*0e10*/  LDG.E R2, desc[UR20][R2.64] ;  /* 0x0000001402027981 */ /* 0x001ea4000c1e1900 */
[----:B--2---:R-:W-:Y:S01]  /*0e20*/  R2UR UR22, R2 ;  /* 0x00000000021672ca */ /* 0x004fe200000e0000 */
[----:B------:R-:W-:-:S14]  /*0e30*/  BRA `(.L_x_8) ;  /* 0x0000000000047947 */ /* 0x000fdc0003800000 */
.L_x_9:
[----:B------:R-:W-:-:S05]  /*0e40*/  ULDC UR22, c[0x0][0x580] ;  /* 0x0001600000167ab9 */ /* 0x000fca0000000800 */
.L_x_8:
[----:B------:R-:W-:Y:S02]  /*0e50*/  ULDC.64 UR4, c[0x0][0x5a0] ;  /* 0x0001680000047ab9 */ /* 0x000fe40000000a00 */
        /* <DEDUP_REMOVED lines=11> */
.L_x_10:
        /* <DEDUP_REMOVED lines=8> */
.L_x_12:
[----:B------:R-:W-:-:S05]  /*0f90*/  ULDC UR23, c[0x0][0x584] ;  /* 0x0001610000177ab9 */ /* 0x000fca0000000800 */
.L_x_11:
[----:B------:R-:W-:-:S13]  /*0fa0*/  LOP3.LUT P0, RZ, R4, 0xff, RZ, 0xc0, !PT ;  /* 0x000000ff04ff7812 */ /* 0x000fda000780c0ff */
[----:B------:R-:W-:Y:S05]  /*0fb0*/  @!P0 EXIT ;  /* 0x000000000000894d */ /* 0x000fea0003800000 */
[----:B------:R-:W-:Y:S01]  /*0fc0*/  ULDC UR4, c[0x0][0x28c] ;  /* 0x0000a30000047ab9 */ /* 0x000fe20000000800 */
[----:B------:R-:W-:Y:S02]  /*0fd0*/  ULOP3.LUT UR25, UR13, 0x1, URZ, 0xfc, !UPT ;  /* 0x000000010d197892 */ /* 0x000fe4000f8efc3f */
[----:B------:R-:W-:-:S04]  /*0fe0*/  UIADD3 UR4, UR4, 0x7f, URZ ;  /* 0x0000007f04047890 */ /* 0x000fc8000fffe03f */
[----:B------:R-:W-:-:S04]  /*0ff0*/  USHF.R.S32.HI UR5, URZ, 0x1f, UR4 ;  /* 0x0000001f3f057899 */ /* 0x000fc80008011404 */
[----:B------:R-:W-:-:S03]  /*1000*/  ULEA.HI UR5, UR5, UR4, URZ, 0x7 ;  /* 0x0000000405057291 */ /* 0x000fc6000f8f383f */
[----:B------:R-:W-:Y:S01]  /*1010*/  UMOV UR4, URZ ;  /* 0x0000003f00047c82 */ /* 0x000fe20008000000 */
[----:B------:R-:W-:-:S03]  /*1020*/  USHF.R.S32.HI UR12, URZ, 0x7, UR5 ;  /* 0x000000073f0c7899 */ /* 0x000fc60008011405 */
[----:B------:R-:W-:-:S09]  /*1030*/  UMOV UR5, URZ ;  /* 0x0000003f00057c82 */ /* 0x000fd20008000000 */
.L_x_293:
[----:B0-----:R-:W0:Y:S01]  /*1040*/  S2R R0, SR_TID.X ;  /* 0x0000000000007919 */ /* 0x001e220000002100 */
[----:B-1----:R-:W1:Y:S01]  /*1050*/  S2UR UR11, SR_CgaCtaId ;  /* 0x00000000000b79c3 */ /* 0x002e620000008800 */
[----:B------:R-:W-:Y:S01]  /*1060*/  UMOV UR14, 0x400 ;  /* 0x00000400000e7882 */ /* 0x000fe20000000000 */
[----:B------:R-:W-:Y:S01]  /*1070*/  UMOV UR6, URZ ;  /* 0x0000003f00067c82 */ /* 0x000fe20008000000 */
[----:B------:R-:W-:Y:S01]  /*1080*/  STL [R1+0x6c], RZ ;  /* 0x00006cff01007387 */ /* 0x000fe20000100800 */
[----:B------:R-:W-:Y:S01]  /*1090*/  UMOV UR7, URZ ;  /* 0x0000003f00077c82 */ /* 0x000fe20008000000 */
[----:B------:R-:W-:Y:S01]  /*10a0*/  UMOV UR8, URZ ;  /* 0x0000003f00087c82 */ /* 0x000fe20008000000 */
[----:B------:R-:W-:Y:S01]  /*10b0*/  UMOV UR16, UR5 ;  /* 0x0000000500107c82 */ /* 0x000fe20008000000 */
[----:B------:R-:W-:Y:S01]  /*10c0*/  STL [R1+0x68], RZ ;  /* 0x000068ff01007387 */ /* 0x000fe20000100800 */
[----:B--2---:R-:W2:Y:S01]  /*10d0*/  LDC R2, c[0x0][0x28c] ;  /* 0x0000a300ff027b82 */ /* 0x004ea20000000800 */
[----:B------:R-:W-:Y:S01]  /*10e0*/  UMOV UR17, UR4 ;  /* 0x0000000400117c82 */ /* 0x000fe20008000000 */
[----:B------:R-:W-:Y:S01]  /*10f0*/  CS2R R4, SRZ ;  /* 0x0000000000047805 */ /* 0x000fe2000001ff00 */
[----:B------:R-:W-:Y:S01]  /*1100*/  STL [R1+0x64], RZ ;  /* 0x000064ff01007387 */ /* 0x000fe20000100800 */
[----:B------:R-:W-:-:S02]  /*1110*/  CS2R R6, SRZ ;  /* 0x0000000000067805 */ /* 0x000fc4000001ff00 */
[----:B------:R-:W-:Y:S02]  /*1120*/  CS2R R8, SRZ ;  /* 0x0000000000087805 */ /* 0x000fe4000001ff00 */
[----:B------:R-:W-:Y:S01]  /*1130*/  CS2R R10, SRZ ;  /* 0x00000000000a7805 */ /* 0x000fe2000001ff00 */
[----:B------:R-:W-:Y:S01]  /*1140*/  STL [R1+0x60], RZ ;  /* 0x000060ff01007387 */ /* 0x000fe20000100800 */
[----:B------:R-:W-:Y:S02]  /*1150*/  CS2R R12, SRZ ;  /* 0x00000000000c7805 */ /* 0x000fe4000001ff00 */
[----:B------:R-:W-:Y:S02]  /*1160*/  CS2R R14, SRZ ;  /* 0x00000000000e7805 */ /* 0x000fe4000001ff00 */
[----:B------:R-:W-:Y:S01]  /*1170*/  CS2R R16, SRZ ;  /* 0x0000000000107805 */ /* 0x000fe2000001ff00 */
[----:B------:R-:W-:Y:S01]  /*1180*/  STL [R1+0x5c], RZ ;  /* 0x00005cff01007387 */ /* 0x000fe20000100800 */
[----:B------:R-:W-:-:S02]  /*1190*/  CS2R R18, SRZ ;  /* 0x0000000000127805 */ /* 0x000fc4000001ff00 */
[----:B------:R-:W-:Y:S02]  /*11a0*/  CS2R R20, SRZ ;  /* 0x0000000000147805 */ /* 0x000fe4000001ff00 */
[----:B------:R-:W-:Y:S01]  /*11b0*/  CS2R R22, SRZ ;  /* 0x0000000000167805 */ /* 0x000fe2000001ff00 */
[----:B------:R-:W-:Y:S01]  /*11c0*/  STL [R1+0x58], RZ ;  /* 0x000058ff01007387 */ /* 0x000fe20000100800 */
[----:B-1----:R-:W-:Y:S01]  /*11d0*/  ULEA UR14, UR11, UR14, 0x18 ;  /* 0x0000000e0b0e7291 */ /* 0x002fe2000f8ec03f */
[----:B------:R-:W-:Y:S02]  /*11e0*/  CS2R R152, SRZ ;  /* 0x0000000000987805 */ /* 0x000fe4000001ff00 */
[----:B------:R-:W-:Y:S01]  /*11f0*/  CS2R R154, SRZ ;  /* 0x00000000009a7805 */ /* 0x000fe2000001ff00 */
[----:B------:R-:W-:Y:S01]  /*1200*/  STL [R1+0x54], RZ ;  /* 0x000054ff01007387 */ /* 0x000fe20000100800 */
[----:B------:R-:W-:Y:S02]  /*1210*/  CS2R R156, SRZ ;  /* 0x00000000009c7805 */ /* 0x000fe4000001ff00 */
[----:B------:R-:W-:-:S02]  /*1220*/  CS2R R158, SRZ ;  /* 0x00000000009e7805 */ /* 0x000fc4000001ff00 */
[----:B------:R-:W-:Y:S02]  /*1230*/  CS2R R160, SRZ ;  /* 0x0000000000a07805 */ /* 0x000fe4000001ff00 */
[----:B0-----:R-:W-:Y:S01]  /*1240*/  LOP3.LUT R0, R0, 0x80, RZ, 0xc0, !PT ;  /* 0x0000008000007812 */ /* 0x001fe200078ec0ff */
[----:B------:R-:W-:Y:S01]  /*1250*/  STL [R1+0x50], RZ ;  /* 0x000050ff01007387 */ /* 0x000fe20000100800 */
[----:B--2---:R-:W-:Y:S02]  /*1260*/  ISETP.GE.AND P0, PT, R2, 0x1, PT ;  /* 0x000000010200780c */ /* 0x004fe40003f06270 */
[----:B------:R-:W-:Y:S02]  /*1270*/  CS2R R2, SRZ ;  /* 0x0000000000027805 */ /* 0x000fe4000001ff00 */
[----:B------:R-:W-:Y:S01]  /*1280*/  SHF.R.U32.HI R0, RZ, 0x7, R0 ;  /* 0x00000007ff007819 */ /* 0x000fe20000011600 */
        /* <DEDUP_REMOVED lines=8> */
[----:B------:R-:W0:Y:S01]  /*1310*/  SHFL.IDX PT, R0, R0, RZ, 0x1f ;  /* 0x00001fff00007589 */ /* 0x000e2200000e0000 */
[----:B------:R-:W-:-:S02]  /*1320*/  CS2R R174, SRZ ;  /* 0x0000000000ae7805 */ /* 0x000fc4000001ff00 */
[----:B------:R-:W-:Y:S02]  /*1330*/  CS2R R176, SRZ ;  /* 0x0000000000b07805 */ /* 0x000fe4000001ff00 */
[----:B------:R-:W-:Y:S01]  /*1340*/  CS2R R178, SRZ ;  /* 0x0000000000b27805 */ /* 0x000fe2000001ff00 */
[----:B------:R1:W-:Y:S01]  /*1350*/  STL [R1+0x44], RZ ;  /* 0x000044ff01007387 */ /* 0x0003e20000100800 */
[----:B------:R-:W-:Y:S02]  /*1360*/  CS2R R180, SRZ ;  /* 0x0000000000b47805 */ /* 0x000fe4000001ff00 */
[----:B------:R-:W-:Y:S02]  /*1370*/  CS2R R182, SRZ ;  /* 0x0000000000b67805 */ /* 0x000fe4000001ff00 */
[----:B------:R-:W-:Y:S01]  /*1380*/  CS2R R184, SRZ ;  /* 0x0000000000b87805 */ /* 0x000fe2000001ff00 */
[----:B------:R1:W-:Y:S01]  /*1390*/  STL [R1+0x40], RZ ;  /* 0x000040ff01007387 */ /* 0x0003e20000100800 */
        /* <DEDUP_REMOVED lines=14> */
[----:B------:R-:W-:Y:S02]  /*1480*/  CS2R R208, SRZ ;  /* 0x0000000000d07805 */ /* 0x000fe4000001ff00 */
[----:B0-----:R-:W-:Y:S01]  /*1490*/  R2UR UR9, R0 ;  /* 0x00000000000972ca */ /* 0x001fe200000e0000 */
[----:B------:R1:W-:Y:S01]  /*14a0*/  STL [R1+0x30], RZ ;  /* 0x000030ff01007387 */ /* 0x0003e20000100800 */
[----:B------:R-:W-:Y:S01]  /*14b0*/  IMAD.MOV.U32 R0, RZ, RZ, RZ ;  /* 0x000000ffff007224 */ /* 0x000fe200078e00ff */
[----:B------:R-:W-:-:S02]  /*14c0*/  CS2R R210, SRZ ;  /* 0x0000000000d27805 */ /* 0x000fc4000001ff00 */
[----:B------:R-:W-:Y:S01]  /*14d0*/  CS2R R212, SRZ ;  /* 0x0000000000d47805 */ /* 0x000fe2000001ff00 */
[----:B------:R1:W-:Y:S01]  /*14e0*/  STL [R1+0x2c], RZ ;  /* 0x00002cff01007387 */ /* 0x0003e20000100800 */
[----:B------:R-:W-:Y:S02]  /*14f0*/  CS2R R214, SRZ ;  /* 0x0000000000d67805 */ /* 0x000fe4000001ff00 */
[----:B------:R-:W-:Y:S02]  /*1500*/  CS2R R216, SRZ ;  /* 0x0000000000d87805 */ /* 0x000fe4000001ff00 */
[----:B------:R-:W-:Y:S01]  /*1510*/  CS2R R218, SRZ ;  /* 0x0000000000da7805 */ /* 0x000fe2000001ff00 */
[----:B------:R1:W-:Y:S01]  /*1520*/  STL [R1+0x28], RZ ;  /* 0x000028ff01007387 */ /* 0x0003e20000100800 */
[----:B------:R-:W-:Y:S02]  /*1530*/  CS2R R220, SRZ ;  /* 0x0000000000dc7805 */ /* 0x000fe4000001ff00 */
[----:B------:R-:W-:-:S02]  /*1540*/  CS2R R222, SRZ ;  /* 0x0000000000de7805 */ /* 0x000fc4000001ff00 */
[----:B------:R-:W-:Y:S01]  /*1550*/  CS2R R224, SRZ ;  /* 0x0000000000e07805 */ /* 0x000fe2000001ff00 */
[----:B------:R1:W-:Y:S01]  /*1560*/  STL [R1+0x24], RZ ;  /* 0x000024ff01007387 */ /* 0x0003e20000100800 */
[----:B------:R-:W-:Y:S01]  /*1570*/  ULEA.HI UR10, UR9, UR9, URZ, 0x1 ;  /* 0x00000009090a7291 */ /* 0x000fe2000f8f083f */
[----:B------:R-:W-:Y:S01]  /*1580*/  CS2R R226, SRZ ;  /* 0x0000000000e27805 */ /* 0x000fe2000001ff00 */
[----:B------:R-:W-:Y:S01]  /*1590*/  IMAD.MOV.U32 R228, RZ, RZ, RZ ;  /* 0x000000ffffe47224 */ /* 0x000fe200078e00ff */
[----:B------:R1:W-:Y:S01]  /*15a0*/  STL [R1+0x20], RZ ;  /* 0x000020ff01007387 */ /* 0x0003e20000100800 */
[----:B------:R-:W-:Y:S01]  /*15b0*/  ULOP3.LUT UR10, UR10, 0x7fffe, URZ, 0xc0, !UPT ;  /* 0x0007fffe0a0a7892 */ /* 0x000fe2000f8ec03f */
[----:B------:R-:W-:Y:S02]  /*15c0*/  CS2R R24, SRZ ;  /* 0x0000000000187805 */ /* 0x000fe4000001ff00 */
[----:B------:R-:W-:Y:S01]  /*15d0*/  CS2R R26, SRZ ;  /* 0x00000000001a7805 */ /* 0x000fe2000001ff00 */
[----:B------:R1:W-:Y:S01]  /*15e0*/  STL [R1+0x1c], RZ ;  /* 0x00001cff01007387 */ /* 0x0003e20000100800 */
[----:B------:R-:W-:Y:S01]  /*15f0*/  UIADD3 UR10, UR9, -UR10, URZ ;  /* 0x8000000a090a7290 */ /* 0x000fe2000fffe03f */
[----:B------:R-:W-:-:S02]  /*1600*/  CS2R R28, SRZ ;  /* 0x00000000001c7805 */ /* 0x000fc4000001ff00 */
[----:B---34-:R-:W-:Y:S01]  /*1610*/  CS2R R30, SRZ ;  /* 0x00000000001e7805 */ /* 0x018fe2000001ff00 */
[----:B------:R1:W-:Y:S01]  /*1620*/  STL [R1+0x18], RZ ;  /* 0x000018ff01007387 */ /* 0x0003e20000100800 */
[----:B------:R-:W-:Y:S01]  /*1630*/  ULEA UR10, UR10, UR14, 0xd ;  /* 0x0000000e0a0a7291 */ /* 0x000fe2000f8e683f */
[----:B------:R-:W-:Y:S02]  /*1640*/  CS2R R32, SRZ ;  /* 0x0000000000207805 */ /* 0x000fe4000001ff00 */
[----:B------:R-:W-:Y:S01]  /*1650*/  CS2R R34, SRZ ;  /* 0x0000000000227805 */ /* 0x000fe2000001ff00 */
[----:B------:R1:W-:Y:S01]  /*1660*/  STL [R1+0x14], RZ ;  /* 0x000014ff01007387 */ /* 0x0003e20000100800 */
[----:B------:R-:W-:Y:S01]  /*1670*/  UIADD3 UR10, UR10, 0x100, URZ ;  /* 0x000001000a0a7890 */ /* 0x000fe2000fffe03f */
[----:B------:R-:W-:Y:S02]  /*1680*/  CS2R R36, SRZ ;  /* 0x0000000000247805 */ /* 0x000fe4000001ff00 */
[----:B------:R-:W-:Y:S01]  /*1690*/  CS2R R38, SRZ ;  /* 0x0000000000267805 */ /* 0x000fe2000001ff00 */
[----:B------:R1:W-:Y:S01]  /*16a0*/  STL [R1+0x10], RZ ;  /* 0x000010ff01007387 */ /* 0x0003e20000100800 */
[----:B------:R-:W-:Y:S01]  /*16b0*/  USHF.R.U32.HI UR10, URZ, 0x4, UR10 ;  /* 0x000000043f0a7899 */ /* 0x000fe2000801160a */
[----:B------:R-:W-:-:S02]  /*16c0*/  CS2R R40, SRZ ;  /* 0x0000000000287805 */ /* 0x000fc4000001ff00 */
[----:B------:R-:W-:Y:S01]  /*16d0*/  CS2R R42, SRZ ;  /* 0x00000000002a7805 */ /* 0x000fe2000001ff00 */
[----:B------:R1:W-:Y:S01]  /*16e0*/  STL [R1+0xc], RZ ;  /* 0x00000cff01007387 */ /* 0x0003e20000100800 */
[----:B------:R-:W-:Y:S01]  /*16f0*/  ULOP3.LUT UR15, UR10, 0x3fff, URZ, 0xc0, !UPT ;  /* 0x00003fff0a0f7892 */ /* 0x000fe2000f8ec03f */
        /* <DEDUP_REMOVED lines=10> */
[----:B------:R1:W-:Y:S01]  /*17a0*/  STL [R1], RZ ;  /* 0x000000ff01007387 */ /* 0x0003e20000100800 */
[----:B------:R-:W-:Y:S02]  /*17b0*/  CS2R R60, SRZ ;  /* 0x00000000003c7805 */ /* 0x000fe4000001ff00 */
[----:B------:R-:W-:Y:S02]  /*17c0*/  CS2R R62, SRZ ;  /* 0x00000000003e7805 */ /* 0x000fe4000001ff00 */
[----:B------:R-:W-:Y:S02]  /*17d0*/  CS2R R64, SRZ ;  /* 0x0000000000407805 */ /* 0x000fe4000001ff00 */
[----:B------:R-:W-:-:S02]  /*17e0*/  CS2R R66, SRZ ;  /* 0x0000000000427805 */ /* 0x000fc4000001ff00 */
[----:B------:R-:W-:Y:S02]  /*17f0*/  CS2R R68, SRZ ;  /* 0x0000000000447805 */ /* 0x000fe4000001ff00 */
[----:B------:R-:W-:Y:S02]  /*1800*/  CS2R R70, SRZ ;  /* 0x0000000000467805 */ /* 0x000fe4000001ff00 */
        /* <DEDUP_REMOVED lines=39> */
[----:B------:R-:W-:Y:S01]  /*1a80*/  CS2R R150, SRZ ;  /* 0x0000000000967805 */ /* 0x000fe2000001ff00 */
[----:B-1----:R-:W-:Y:S06]  /*1a90*/  @!P0 BRA `(.L_x_13) ;  /* 0x0000001000948947 */ /* 0x002fec0003800000 */
[----:B------:R-:W-:-:S06]  /*1aa0*/  UISETP.NE.AND UP0, UPT, UR25, 0x3, UPT ;  /* 0x000000031900788c */ /* 0x000fcc000bf05270 */
[----:B------:R-:W-:-:S13]  /*1ab0*/  PLOP3.LUT P1, PT, PT, PT, UP0, 0x80, 0x0 ;  /* 0x000000000000781c */ /* 0x000fda0003f2f008 */
[----:B------:R-:W-:Y:S05]  /*1ac0*/  @!P1 BRA `(.L_x_14) ;  /* 0x0000000000049947 */ /* 0x000fea0003800000 */
[----:B------:R-:W-:Y:S01]  /*1ad0*/  BPT.TRAP 0x1 ;  /* 0x000000040000795c */ /* 0x000fe20000300000 */
.L_x_14:
[----:B------:R-:W-:Y:S01]  /*1ae0*/  ULEA UR6, UR5, UR14, 0x3 ;  /* 0x0000000e05067291 */ /* 0x000fe2000f8e183f */
[----:B------:R-:W-:-:S05]  /*1af0*/  IMAD.U32 R0, RZ, RZ, UR4 ;  /* 0x00000004ff007e24 */ /* 0x000fca000f8e00ff */
[----:B------:R-:W-:-:S04]  /*1b00*/  SHF.L.U32 R0, R0, 0x1f, RZ ;  /* 0x0000001f00007819 */ /* 0x000fc800000006ff */
[----:B------:R0:W1:Y:S01]  /*1b10*/  SYNCS.PHASECHK.TRANS64.TRYWAIT P0, [UR6], R0 ;  /* 0x00000000ff0075a7 */ /* 0x0000620008000146 */
[----:B------:R-:W-:Y:S05]  /*1b20*/  @!P1 BRA `(.L_x_15) ;  /* 0x0000000000049947 */ /* 0x000fea0003800000 */
[----:B------:R-:W-:Y:S01]  /*1b30*/  BPT.TRAP 0x1 ;  /* 0x000000040000795c */ /* 0x000fe20000300000 */
.L_x_15:
[----:B-1----:R-:W-:Y:S05]  /*1b40*/  @P0 BRA `(.L_x_16) ;  /* 0x0000000000080947 */ /* 0x002fea0003800000 */
[----:B------:R-:W1:Y:S02]  /*1b50*/  SYNCS.PHASECHK.TRANS64.TRYWAIT P0, [UR6], R0 ;  /* 0x00000000ff0075a7 */ /* 0x000e640008000146 */
[----:B-1----:R-:W-:Y:S05]  /*1b60*/  @!P0 BRA `(.L_x_17) ;  /* 0x000000e400648947 */ /* 0x002fea0003800000 */
.L_x_16:
[----:B------:R-:W-:Y:S01]  /*1b70*/  UIADD3 UR6, UR14, 0x14100, URZ ;  /* 0x000141000e067890 */ /* 0x000fe2000fffe03f */
[----:B------:R-:W-:Y:S01]  /*1b80*/  WARPGROUP.ARRIVE ;  /* 0x00000000000079c5 */ /* 0x000fe20000000000 */
[----:B------:R-:W-:Y:S01]  /*1b90*/  ULOP3.LUT UR8, UR15, 0x10000, URZ, 0xfc, !UPT ;  /* 0x000100000f087892 */ /* 0x000fe2000f8efc3f */
[----:B------:R2:W-:Y:S01]  /*1ba0*/  STL [R1+0x6c], RZ ;  /* 0x00006cff01007387 */ /* 0x0005e20000100800 */
[----:B------:R-:W-:Y:S01]  /*1bb0*/  USHF.R.U32.HI UR6, URZ, 0x4, UR6 ;  /* 0x000000043f067899 */ /* 0x000fe20008011606 */
[----:B01----:R-:W-:Y:S01]  /*1bc0*/  IMAD.MOV.U32 R0, RZ, RZ, RZ ;  /* 0x000000ffff007224 */ /* 0x003fe200078e00ff */
[----:B------:R-:W-:Y:S01]  /*1bd0*/  UMOV UR9, 0x40000040 ;  /* 0x4000004000097882 */ /* 0x000fe20000000000 */
[----:B------:R-:W-:Y:S01]  /*1be0*/  UMOV UR11, 0x40000040 ;  /* 0x40000040000b7882 */ /* 0x000fe20000000000 */
[----:B------:R-:W-:Y:S01]  /*1bf0*/  ULOP3.LUT UR6, UR6, 0x3fff, URZ, 0xc0, !UPT ;  /* 0x00003fff06067892 */ /* 0x000fe2000f8ec03f */
[----:B------:R2:W-:Y:S01]  /*1c00*/  STL [R1+0x68], RZ ;  /* 0x000068ff01007387 */ /* 0x0005e20000100800 */
[----:B------:R-:W-:-:S02]  /*1c10*/  CS2R R2, SRZ ;  /* 0x0000000000027805 */ /* 0x000fc4000001ff00 */
[----:B------:R-:W-:Y:S01]  /*1c20*/  CS2R R4, SRZ ;  /* 0x0000000000047805 */ /* 0x000fe2000001ff00 */
[----:B------:R-:W-:Y:S01]  /*1c30*/  ULOP3.LUT UR7, UR6, 0x10000, URZ, 0xfc, !UPT ;  /* 0x0001000006077892 */ /* 0x000fe2000f8efc3f */
[----:B------:R2:W-:Y:S01]  /*1c40*/  STL [R1+0x64], RZ ;  /* 0x000064ff01007387 */ /* 0x0005e20000100800 */
[----:B------:R-:W-:Y:S01]  /*1c50*/  ULEA UR6, UR5, UR8, 0xa ;  /* 0x0000000805067291 */ /* 0x000fe2000f8e503f */
[----:B------:R-:W-:Y:S01]  /*1c60*/  CS2R R6, SRZ ;  /* 0x0000000000067805 */ /* 0x000fe2000001ff00 */
[----:B------:R-:W-:Y:S01]  /*1c70*/  ULEA UR7, UR5, UR7, 0xb ;  /* 0x0000000705077291 */ /* 0x000fe2000f8e583f */
[----:B------:R2:W-:Y:S01]  /*1c80*/  STL [R1+0x60], RZ ;  /* 0x000060ff01007387 */ /* 0x0005e20000100800 */
[----:B------:R-:W-:Y:S02]  /*1c90*/  CS2R R8, SRZ ;  /* 0x0000000000087805 */ /* 0x000fe4000001ff00 */
[----:B------:R-:W-:Y:S02]  /*1ca0*/  CS2R R10, SRZ ;  /* 0x00000000000a7805 */ /* 0x000fe4000001ff00 */
[----:B------:R-:W-:Y:S01]  /*1cb0*/  CS2R R12, SRZ ;  /* 0x00000000000c7805 */ /* 0x000fe2000001ff00 */
[----:B------:R-:W-:Y:S01]  /*1cc0*/  UMOV UR8, UR6 ;  /* 0x0000000600087c82 */ /* 0x000fe20008000000 */
[----:B------:R2:W-:Y:S01]  /*1cd0*/  STL [R1+0x5c], RZ ;  /* 0x00005cff01007387 */ /* 0x0005e20000100800 */
[----:B------:R-:W-:Y:S01]  /*1ce0*/  UMOV UR10, UR7 ;  /* 0x00000007000a7c82 */ /* 0x000fe20008000000 */
[----:B------:R-:W-:Y:S01]  /*1cf0*/  CS2R R14, SRZ ;  /* 0x00000000000e7805 */ /* 0x000fe2000001ff00 */
[----:B------:R-:W-:Y:S01]  /*1d00*/  QGMMA.64x256x32.F32.E5M2.E5M2 R24, gdesc[UR8], RZ, !UPT ;  /* 0x03e00000081879f3 */ /* 0x000fe2000c7038ff */
[----:B------:R-:W-:Y:S01]  /*1d10*/  UIADD3 UR8, UR6, 0x2, URZ ;  /* 0x0000000206087890 */ /* 0x000fe2000fffe03f */
[----:B------:R2:W-:Y:S01]  /*1d20*/  STL [R1+0x58], RZ ;  /* 0x000058ff01007387 */ /* 0x0005e20000100800 */
[----:B------:R-:W-:Y:S01]  /*1d30*/  UIADD3 UR10, UR7, 0x2, URZ ;  /* 0x00000002070a7890 */ /* 0x000fe2000fffe03f */
[----:B------:R-:W-:Y:S01]  /*1d40*/  CS2R R16, SRZ ;  /* 0x0000000000107805 */ /* 0x000fe2000001ff00 */
[----:B------:R-:W-:Y:S01]  /*1d50*/  UMOV UR9, 0x40000040 ;  /* 0x4000004000097882 */ /* 0x000fe20000000000 */
[----:B------:R-:W-:Y:S01]  /*1d60*/  UMOV UR11, 0x40000040 ;  /* 0x40000040000b7882 */ /* 0x000fe20000000000 */
        /* <DEDUP_REMOVED lines=54> */
[----:B------:R-:W-:Y:S01]  /*20d0*/  CS2R R226, SRZ ;  /* 0x0000000000e27805 */ /* 0x000fe2000001ff00 */
[----:B------:R-:W-:Y:S01]  /*20e0*/  IMAD.MOV.U32 R228, RZ, RZ, RZ ;  /* 0x000000ffffe47224 */ /* 0x000fe200078e00ff */
[----:B------:R2:W-:Y:S04]  /*20f0*/  STL [R1+0x1c], RZ ;  /* 0x00001cff01007387 */ /* 0x0005e80000100800 */
[----:B------:R2:W-:Y:S04]  /*2100*/  STL [R1+0x18], RZ ;  /* 0x000018ff01007387 */ /* 0x0005e80000100800 */
[----:B------:R2:W-:Y:S04]  /*2110*/  STL [R1+0x14], RZ ;  /* 0x000014ff01007387 */ /* 0x0005e80000100800 */
[----:B------:R2:W-:Y:S04]  /*2120*/  STL [R1+0x10], RZ ;  /* 0x000010ff01007387 */ /* 0x0005e80000100800 */
[----:B------:R2:W-:Y:S04]  /*2130*/  STL [R1+0xc], RZ ;  /* 0x00000cff01007387 */ /* 0x0005e80000100800 */
[----:B------:R2:W-:Y:S04]  /*2140*/  STL [R1+0x8], RZ ;  /* 0x000008ff01007387 */ /* 0x0005e80000100800 */
[----:B------:R2:W-:Y:S04]  /*2150*/  STL [R1+0x4], RZ ;  /* 0x000004ff01007387 */ /* 0x0005e80000100800 */
[----:B------:R2:W-:Y:S01]  /*2160*/  STL [R1], RZ ;  /* 0x000000ff01007387 */ /* 0x0005e20000100800 */
[----:B------:R-:W-:Y:S01]  /*2170*/  QGMMA.64x256x32.F32.E5M2.E5M2 R24, gdesc[UR8], R24 ;  /* 0x03e00000081879f3 */ /* 0x000fe20008703818 */
[----:B------:R-:W-:-:S02]  /*2180*/  UIADD3 UR8, UR6, 0x4, URZ ;  /* 0x0000000406087890 */ /* 0x000fc4000fffe03f */
[----:B------:R-:W-:Y:S01]  /*2190*/  UIADD3 UR10, UR7, 0x4, URZ ;  /* 0x00000004070a7890 */ /* 0x000fe2000fffe03f */
[----:B------:R-:W-:Y:S01]  /*21a0*/  UMOV UR9, 0x40000040 ;  /* 0x4000004000097882 */ /* 0x000fe20000000000 */
[----:B------:R-:W-:-:S15]  /*21b0*/  UMOV UR11, 0x40000040 ;  /* 0x40000040000b7882 */ /* 0x000fde0000000000 */
[----:B------:R-:W-:-:S08]  /*21c0*/  NOP ;  /* 0x0000000000007918 */ /* 0x000fd00000000000 */
[----:B------:R-:W-:Y:S01]  /*21d0*/  QGMMA.64x256x32.F32.E5M2.E5M2 R24, gdesc[UR8], R24 ;  /* 0x03e00000081879f3 */ /* 0x000fe20008703818 */
[----:B------:R-:W-:Y:S02]  /*21e0*/  UIADD3 UR10, UR7, 0x6, URZ ;  /* 0x00000006070a7890 */ /* 0x000fe4000fffe03f */
[----:B------:R-:W-:Y:S01]  /*21f0*/  UIADD3 UR8, UR6, 0x6, URZ ;  /* 0x0000000606087890 */ /* 0x000fe2000fffe03f */
[----:B------:R-:W-:Y:S01]  /*2200*/  ULDC UR7, c[0x0][0x50c] ;  /* 0x0001430000077ab9 */ /* 0x000fe20000000800 */
[----:B------:R-:W-:Y:S01]  /*2210*/  UMOV UR9, 0x40000040 ;  /* 0x4000004000097882 */ /* 0x000fe20000000000 */
[----:B------:R-:W-:Y:S01]  /*2220*/  UISETP.NE.AND UP0, UPT, UR7, 0x4, UPT ;  /* 0x000000040700788c */ /* 0x000fe2000bf05270 */
[----:B------:R-:W-:Y:S01]  /*2230*/  UMOV UR11, 0x40000040 ;  /* 0x40000040000b7882 */ /* 0x000fe20000000000 */
[----:B------:R-:W-:Y:S02]  /*2240*/  UMOV UR6, 0x4 ;  /* 0x0000000400067882 */ /* 0x000fe40000000000 */
[----:B------:R-:W-:-:S06]  /*2250*/  USEL UR7, URZ, 0x1, UP0 ;  /* 0x000000013f077887 */ /* 0x000fcc0008000000 */
[----:B------:R-:W-:-:S12]  /*2260*/  ISETP.NE.AND P0, PT, RZ, UR7, PT ;  /* 0x00000007ff007c0c */ /* 0x000fd8000bf05270 */
[----:B------:R-:W-:Y:S01]  /*2270*/  QGMMA.64x256x32.F32.E5M2.E5M2 R24, gdesc[UR8], R24, gsb0 ;  /* 0x03e00000081879f3 */ /* 0x000fe20008003818 */
[----:B--2---:R-:W-:Y:S05]  /*2280*/  @!P0 BRA `(.L_x_18) ;  /* 0x0000000800808947 */ /* 0x004fea0003800000 */
[----:B------:R-:W-:Y:S02]  /*2290*/  WARPGROUP.DEPBAR.LE gsb0, 0x0 ;  /* 0x00008000000079c5 */ /* 0x000fe40000010000 */
[----:B------:R-:W-:-:S01]  /*22a0*/  FADD R227, RZ, R25 ;  /* 0x00000019ffe37221 */ /* 0x000fc20000000000 */
[----:B------:R-:W-:Y:S01]  /*22b0*/  FADD R228, RZ, R24 ;  /* 0x00000018ffe47221 */ /* 0x000fe20000000000 */
[----:B------:R-:W-:-:S01]  /*22c0*/  FADD R226, RZ, R26 ;  /* 0x0000001affe27221 */ /* 0x000fc20000000000 */
[----:B------:R-:W-:Y:S01]  /*22d0*/  FADD R225, RZ, R27 ;  /* 0x0000001bffe17221 */ /* 0x000fe20000000000 */
[----:B------:R-:W-:-:S01]  /*22e0*/  FADD R224, RZ, R28 ;  /* 0x0000001cffe07221 */ /* 0x000fc20000000000 */
[----:B------:R0:W-:Y:S01]  /*22f0*/  STL [R1+0x80], R227 ;  /* 0x000080e301007387 */ /* 0x0001e20000100800 */
[----:B------:R-:W-:-:S01]  /*2300*/  FADD R223, RZ, R29 ;  /* 0x0000001dffdf7221 */ /* 0x000fc20000000000 */
[----:B------:R-:W-:Y:S01]  /*2310*/  FADD R222, RZ, R30 ;  /* 0x0000001effde7221 */ /* 0x000fe20000000000 */
[----:B------:R-:W-:-:S01]  /*2320*/  FADD R221, RZ, R31 ;  /* 0x0000001fffdd7221 */ /* 0x000fc20000000000 */
[----:B------:R-:W-:Y:S01]  /*2330*/  FADD R220, RZ, R32 ;  /* 0x00000020ffdc7221 */ /* 0x000fe20000000000 */
[----:B------:R-:W-:-:S01]  /*2340*/  FADD R219, RZ, R33 ;  /* 0x00000021ffdb7221 */ /* 0x000fc20000000000 */
[----:B------:R-:W-:Y:S01]  /*2350*/  FADD R218, RZ, R34 ;  /* 0x00000022ffda7221 */ /* 0x000fe20000000000 */
[----:B------:R-:W-:-:S01]  /*2360*/  FADD R217, RZ, R35 ;  /* 0x00000023ffd97221 */ /* 0x000fc20000000000 */
[----:B------:R-:W-:Y:S01]  /*2370*/  FADD R216, RZ, R36 ;  /* 0x00000024ffd87221 */ /* 0x000fe20000000000 */
[----:B------:R-:W-:-:S01]  /*2380*/  FADD R215, RZ, R37 ;  /* 0x00000025ffd77221 */ /* 0x000fc20000000000 */
[----:B0-----:R-:W-:Y:S01]  /*2390*/  FADD R227, RZ, R124 ;  /* 0x0000007cffe37221 */ /* 0x001fe20000000000 */
[----:B------:R-:W-:-:S01]  /*23a0*/  FADD R214, RZ, R38 ;  /* 0x00000026ffd67221 */ /* 0x000fc20000000000 */
[----:B------:R-:W-:Y:S01]  /*23b0*/  FADD R213, RZ, R39 ;  /* 0x00000027ffd57221 */ /* 0x000fe20000000000 */
[----:B------:R-:W-:-:S01]  /*23c0*/  FADD R212, RZ, R40 ;  /* 0x00000028ffd47221 */ /* 0x000fc20000000000 */
[----:B------:R-:W-:Y:S01]  /*23d0*/  FADD R211, RZ, R41 ;  /* 0x00000029ffd37221 */ /* 0x000fe20000000000 */
[----:B------:R0:W-:Y:S01]  /*23e0*/  STL [R1], R227 ;  /* 0x000000e301007387 */ /* 0x0001e20000100800 */
        /* <DEDUP_REMOVED lines=94> */
[----:B0-----:R-:W-:-:S05]  /*29d0*/  FADD R227, RZ, R131 ;  /* 0x00000083ffe37221 */ /* 0x001fca0000000000 */
[----:B------:R0:W-:Y:S02]  /*29e0*/  STL [R1+0x1c], R227 ;  /* 0x00001ce301007387 */ /* 0x0001e40000100800 */
        /* <DEDUP_REMOVED lines=39> */
[----:B------:R0:W-:Y:S04]  /*2c60*/  STL [R1+0x6c], R227 ;  /* 0x00006ce301007387 */ /* 0x0001e80000100800 */
[----:B0-----:R0:W5:Y:S01]  /*2c70*/  LDL.LU R227, [R1+0x80] ;  /* 0x0000800001e37983 */ /* 0x0011620000300800 */
[----:B------:R-:W-:-:S05]  /*2c80*/  UMOV UR6, URZ ;  /* 0x0000003f00067c82 */ /* 0x000fca0008000000 */
.L_x_18:
[----:B------:R-:W-:Y:S01]  /*2c90*/  UIADD3 UR16, UR5, 0x1, URZ ;  /* 0x0000000105107890 */ /* 0x000fe2000fffe03f */
[----:B------:R-:W-:-:S03]  /*2ca0*/  UMOV UR8, 0x1 ;  /* 0x0000000100087882 */ /* 0x000fc60000000000 */
[----:B------:R-:W-:-:S04]  /*2cb0*/  UISETP.NE.AND UP0, UPT, UR16, 0x5, UPT ;  /* 0x000000051000788c */ /* 0x000fc8000bf05270 */
[----:B------:R-:W-:Y:S02]  /*2cc0*/  USEL UR17, URZ, 0x1, UP0 ;  /* 0x000000013f117887 */ /* 0x000fe40008000000 */
[----:B------:R-:W-:Y:S02]  /*2cd0*/  USEL UR16, UR16, URZ, UP0 ;  /* 0x0000003f10107287 */ /* 0x000fe40008000000 */
[----:B------:R-:W-:-:S12]  /*2ce0*/  ULOP3.LUT UR17, UR4, UR17, URZ, 0x3c, !UPT ;  /* 0x0000001104117292 */ /* 0x000fd8000f8e3c3f */
.L_x_13:
[----:B------:R-:W-:-:S04]  /*2cf0*/  UISETP.LT.AND UP0, UPT, UR12, 0x1, UPT ;  /* 0x000000010c00788c */ /* 0x000fc8000bf01270 */
[----:B------:R-:W-:-:S04]  /*2d00*/  USEL UR9, UR12, 0x1, UP0 ;  /* 0x000000010c097887 */ /* 0x000fc80008000000 */
[----:B------:R-:W-:-:S04]  /*2d10*/  UIADD3 UR19, UR12, -UR9, URZ ;  /* 0x800000090c137290 */ /* 0x000fc8000fffe03f */
[----:B------:R-:W-:-:S06]  /*2d20*/  UISETP.GE.AND UP0, UPT, UR19, 0x1, UPT ;  /* 0x000000011300788c */ /* 0x000fcc000bf06270 */
[----:B------:R-:W-:-:S13]  /*2d30*/  PLOP3.LUT P0, PT, PT, PT, UP0, 0x80, 0x0 ;  /* 0x000000000000781c */ /* 0x000fda0003f0f008 */
[----:B------:R-:W-:Y:S05]  /*2d40*/  @!P0 BRA `(.L_x_19) ;  /* 0x0000001000b88947 */ /* 0x000fea0003800000 */
[----:B------:R-:W-:Y:S01]  /*2d50*/  UMOV UR18, UR5 ;  /* 0x0000000500127c82 */ /* 0x000fe20008000000 */
[----:B------:R-:W-:-:S05]  /*2d60*/  ULDC UR27, c[0x0][0x50c] ;  /* 0x00014300001b7ab9 */ /* 0x000fca0000000800 */
.L_x_27:
[----:B------:R-:W-:-:S06]  /*2d70*/  UISETP.NE.AND UP0, UPT, UR25, 0x3, UPT ;  /* 0x000000031900788c */ /* 0x000fcc000bf05270 */
[----:B------:R-:W-:-:S13]  /*2d80*/  PLOP3.LUT P1, PT, PT, PT, UP0, 0x80, 0x0 ;  /* 0x000000000000781c */ /* 0x000fda0003f2f008 */
[----:B-1---5:R-:W-:Y:S05]  /*2d90*/  @!P1 BRA `(.L_x_20) ;  /* 0x0000000000049947 */ /* 0x022fea0003800000 */
[----:B------:R-:W-:Y:S01]  /*2da0*/  BPT.TRAP 0x1 ;  /* 0x000000040000795c */ /* 0x000fe20000300000 */
.L_x_20:
[----:B------:R-:W1:Y:S01]  /*2db0*/  S2UR UR9, SR_CgaCtaId ;  /* 0x00000000000979c3 */ /* 0x000e620000008800 */
[----:B------:R-:W-:Y:S01]  /*2dc0*/  UMOV UR14, 0x400 ;  /* 0x00000400000e7882 */ /* 0x000fe20000000000 */
[----:B------:R-:W-:-:S05]  /*2dd0*/  IMAD.U32 R229, RZ, RZ, UR17 ;  /* 0x00000011ffe57e24 */ /* 0x000fca000f8e00ff */
[----:B------:R-:W-:Y:S01]  /*2de0*/  SHF.L.U32 R229, R229, 0x1f, RZ ;  /* 0x0000001fe5e57819 */ /* 0x000fe200000006ff */
[----:B-1----:R-:W-:-:S04]  /*2df0*/  ULEA UR14, UR9, UR14, 0x18 ;  /* 0x0000000e090e7291 */ /* 0x002fc8000f8ec03f */
[----:B------:R-:W-:-:S09]  /*2e00*/  ULEA UR9, UR16, UR14, 0x3 ;  /* 0x0000000e10097291 */ /* 0x000fd2000f8e183f */
[----:B------:R1:W2:Y:S01]  /*2e10*/  SYNCS.PHASECHK.TRANS64.TRYWAIT P0, [UR9], R229 ;  /* 0x000000e5ff0075a7 */ /* 0x0002a20008000149 */
[----:B------:R-:W-:Y:S05]  /*2e20*/  @!P1 BRA `(.L_x_21) ;  /* 0x0000000000049947 */ /* 0x000fea0003800000 */
[----:B------:R-:W-:Y:S01]  /*2e30*/  BPT.TRAP 0x1 ;  /* 0x000000040000795c */ /* 0x000fe20000300000 */
.L_x_21:
[----:B--2---:R-:W-:Y:S05]  /*2e40*/  @P0 BRA `(.L_x_22) ;  /* 0x0000000000080947 */ /* 0x004fea0003800000 */
[----:B------:R-:W2:Y:S02]  /*2e50*/  SYNCS.PHASECHK.TRANS64.TRYWAIT P0, [UR9], R229 ;  /* 0x000000e5ff0075a7 */ /* 0x000ea40008000149 */
[----:B--2---:R-:W-:Y:S05]  /*2e60*/  @!P0 BRA `(.L_x_23) ;  /* 0x000000d000bc8947 */ /* 0x004fea0003800000 */
.L_x_22:
[----:B------:R-:W-:Y:S01]  /*2e70*/  UIADD3 UR9, UR14, 0x14100, URZ ;  /* 0x000141000e097890 */ /* 0x000fe2000fffe03f */
[----:B------:R-:W-:Y:S01]  /*2e80*/  WARPGROUP.ARRIVE ;  /* 0x00000000000079c5 */ /* 0x000fe20000000000 */
[----:B------:R-:W-:Y:S02]  /*2e90*/  UISETP.NE.AND UP0, UPT, UR7, URZ, UPT ;  /* 0x0000003f0700728c */ /* 0x000fe4000bf05270 */
[----:B------:R-:W-:Y:S02]  /*2ea0*/  USHF.R.U32.HI UR9, URZ, 0x4, UR9 ;  /* 0x000000043f097899 */ /* 0x000fe40008011609 */
[----:B------:R-:W-:Y:S02]  /*2eb0*/  USEL UR8, UR8, URZ, !UP0 ;  /* 0x0000003f08087287 */ /* 0x000fe4000c000000 */
[----:B------:R-:W-:Y:S02]  /*2ec0*/  ULOP3.LUT UR9, UR9, 0x3fff, URZ, 0xc0, !UPT ;  /* 0x00003fff09097892 */ /* 0x000fe4000f8ec03f */
[----:B------:R-:W-:-:S02]  /*2ed0*/  ULOP3.LUT UR7, UR15, 0x10000, URZ, 0xfc, !UPT ;  /* 0x000100000f077892 */ /* 0x000fc4000f8efc3f */
[----:B------:R-:W-:Y:S02]  /*2ee0*/  ULOP3.LUT UR9, UR9, 0x10000, URZ, 0xfc, !UPT ;  /* 0x0001000009097892 */ /* 0x000fe4000f8efc3f */
[----:B------:R-:W-:Y:S02]  /*2ef0*/  UISETP.NE.U32.AND UP0, UPT, UR8, URZ, UPT ;  /* 0x0000003f0800728c */ /* 0x000fe4000bf05070 */
[----:B------:R-:W-:Y:S02]  /*2f00*/  ULEA UR7, UR16, UR7, 0xa ;  /* 0x0000000710077291 */ /* 0x000fe4000f8e503f */
[----:B------:R-:W-:Y:S01]  /*2f10*/  ULEA UR26, UR16, UR9, 0xb ;  /* 0x00000009101a7291 */ /* 0x000fe2000f8e583f */
[----:B------:R-:W-:Y:S02]  /*2f20*/  UMOV UR11, 0x40000040 ;  /* 0x40000040000b7882 */ /* 0x000fe40000000000 */
[----:B------:R-:W-:Y:S01]  /*2f30*/  UMOV UR9, 0x40000040 ;  /* 0x4000004000097882 */ /* 0x000fe20000000000 */
[----:B------:R-:W-:Y:S01]  /*2f40*/  UIADD3 UR6, UR6, 0x4, URZ ;  /* 0x0000000406067890 */ /* 0x000fe2000fffe03f */
[----:B------:R-:W-:-:S02]  /*2f50*/  UMOV UR8, UR7 ;  /* 0x0000000700087c82 */ /* 0x000fc40008000000 */
[----:B------:R-:W-:Y:S02]  /*2f60*/  UMOV UR10, UR26 ;  /* 0x0000001a000a7c82 */ /* 0x000fe40008000000 */
[----:B------:R-:W-:Y:S01]  /*2f70*/  QGMMA.64x256x32.F32.E5M2.E5M2 R24, gdesc[UR8], R24, UP0 ;  /* 0x03e00000081879f3 */ /* 0x000fe2000bf03818 */
[----:B------:R-:W-:Y:S02]  /*2f80*/  UIADD3 UR8, UR7, 0x2, URZ ;  /* 0x0000000207087890 */ /* 0x000fe4000fffe03f */
[----:B------:R-:W-:Y:S01]  /*2f90*/  UIADD3 UR10, UR26, 0x2, URZ ;  /* 0x000000021a0a7890 */ /* 0x000fe2000fffe03f */
[----:B------:R-:W-:Y:S01]  /*2fa0*/  UMOV UR9, 0x40000040 ;  /* 0x4000004000097882 */ /* 0x000fe20000000000 */
[----:B------:R-:W-:Y:S01]  /*2fb0*/  UMOV UR11, 0x40000040 ;  /* 0x40000040000b7882 */ /* 0x000fe20000000000 */
[----:B------:R-:W-:-:S15]  /*2fc0*/  UISETP.NE.AND UP0, UPT, UR6, UR27, UPT ;  /* 0x0000001b0600728c */ /* 0x000fde000bf05270 */
[----:B------:R-:W-:-:S07]  /*2fd0*/  NOP ;  /* 0x0000000000007918 */ /* 0x000fce0000000000 */
[----:B------:R-:W-:Y:S01]  /*2fe0*/  QGMMA.64x256x32.F32.E5M2.E5M2 R24, gdesc[UR8], R24 ;  /* 0x03e00000081879f3 */ /* 0x000fe20008703818 */
[----:B------:R-:W-:Y:S02]  /*2ff0*/  UIADD3 UR8, UR7, 0x4, URZ ;  /* 0x0000000407087890 */ /* 0x000fe4000fffe03f */
[----:B------:R-:W-:Y:S01]  /*3000*/  UIADD3 UR10, UR26, 0x4, URZ ;  /* 0x000000041a0a7890 */ /* 0x000fe2000fffe03f */
[----:B------:R-:W-:Y:S01]  /*3010*/  UMOV UR9, 0x40000040 ;  /* 0x4000004000097882 */ /* 0x000fe20000000000 */
[----:B------:R-:W-:-:S15]  /*3020*/  UMOV UR11, 0x40000040 ;  /* 0x40000040000b7882 */ /* 0x000fde0000000000 */
[----:B------:R-:W-:-:S08]  /*3030*/  NOP ;  /* 0x0000000000007918 */ /* 0x000fd00000000000 */
[----:B------:R-:W-:Y:S01]  /*3040*/  QGMMA.64x256x32.F32.E5M2.E5M2 R24, gdesc[UR8], R24 ;  /* 0x03e00000081879f3 */ /* 0x000fe20008703818 */
[----:B------:R-:W-:Y:S02]  /*3050*/  UIADD3 UR8, UR7, 0x6, URZ ;  /* 0x0000000607087890 */ /* 0x000fe4000fffe03f */
[----:B------:R-:W-:Y:S01]  /*3060*/  UIADD3 UR10, UR26, 0x6, URZ ;  /* 0x000000061a0a7890 */ /* 0x000fe2000fffe03f */
[----:B------:R-:W-:Y:S01]  /*3070*/  UMOV UR9, 0x40000040 ;  /* 0x4000004000097882 */ /* 0x000fe20000000000 */
[----:B------:R-:W-:Y:S01]  /*3080*/  UMOV UR11, 0x40000040 ;  /* 0x40000040000b7882 */ /* 0x000fe20000000000 */
[----:B------:R-:W-:-:S06]  /*3090*/  USEL UR7, URZ, 0x1, UP0 ;  /* 0x000000013f077887 */ /* 0x000fcc0008000000 */
[----:B------:R-:W-:-:S15]  /*30a0*/  ISETP.NE.AND P0, PT, RZ, UR7, PT ;  /* 0x00000007ff007c0c */ /* 0x000fde000bf05270 */
[----:B------:R-:W-:-:S01]  /*30b0*/  NOP ;  /* 0x0000000000007918 */ /* 0x000fc20000000000 */
[----:B------:R-:W-:Y:S03]  /*30c0*/  QGMMA.64x256x32.F32.E5M2.E5M2 R24, gdesc[UR8], R24, gsb0 ;  /* 0x03e00000081879f3 */ /* 0x000fe60008003818 */
[----:B------:R-:W-:Y:S02]  /*30d0*/  WARPGROUP.DEPBAR.LE gsb0, 0x1 ;  /* 0x00008000000079c5 */ /* 0x000fe40000010100 */
[----:B------:R-:W-:Y:S05]  /*30e0*/  @!P0 BRA `(.L_x_24) ;  /* 0x0000000c00708947 */ /* 0x000fea0003800000 */
[----:B------:R-:W-:Y:S02]  /*30f0*/  WARPGROUP.DEPBAR.LE gsb0, 0x0 ;  /* 0x00008000000079c5 */ /* 0x000fe40000010000 */
[----:B-----5:R-:W-:-:S01]  /*3100*/  FADD R227, R25, R227 ;  /* 0x000000e319e37221 */ /* 0x020fc20000000000 */
[----:B------:R-:W-:Y:S01]  /*3110*/  FADD R226, R26, R226 ;  /* 0x000000e21ae27221 */ /* 0x000fe20000000000 */
[----:B------:R-:W-:-:S01]  /*3120*/  FADD R225, R27, R225 ;  /* 0x000000e11be17221 */ /* 0x000fc20000000000 */
[----:B------:R-:W-:Y:S01]  /*3130*/  FADD R224, R28, R224 ;  /* 0x000000e01ce07221 */ /* 0x000fe20000000000 */
[----:B------:R-:W-:-:S01]  /*3140*/  FADD R223, R29, R223 ;  /* 0x000000df1ddf7221 */ /* 0x000fc20000000000 */
[----:B------:R2:W-:Y:S01]  /*3150*/  STL [R1+0x80], R227 ;  /* 0x000080e301007387 */ /* 0x0005e20000100800 */
[----:B------:R-:W-:-:S01]  /*3160*/  FADD R222, R30, R222 ;  /* 0x000000de1ede7221 */ /* 0x000fc20000000000 */
[----:B------:R-:W-:Y:S01]  /*3170*/  FADD R221, R31, R221 ;  /* 0x000000dd1fdd7221 */ /* 0x000fe20000000000 */
[----:B------:R-:W-:-:S01]  /*3180*/  FADD R220, R32, R220 ;  /* 0x000000dc20dc7221 */ /* 0x000fc20000000000 */
[----:B------:R-:W-:Y:S01]  /*3190*/  FADD R219, R33, R219 ;  /* 0x000000db21db7221 */ /* 0x000fe20000000000 */
[----:B------:R-:W-:-:S01]  /*31a0*/  FADD R218, R34, R218 ;  /* 0x000000da22da7221 */ /* 0x000fc20000000000 */
[----:B------:R-:W-:Y:S01]  /*31b0*/  FADD R217, R35, R217 ;  /* 0x000000d923d97221 */ /* 0x000fe20000000000 */
[----:B------:R-:W-:-:S01]  /*31c0*/  FADD R216, R36, R216 ;  /* 0x000000d824d87221 */ /* 0x000fc20000000000 */
[----:B------:R-:W-:Y:S01]  /*31d0*/  FADD R215, R37, R215 ;  /* 0x000000d725d77221 */ /* 0x000fe20000000000 */
[----:B------:R-:W-:-:S01]  /*31e0*/  FADD R214, R38, R214 ;  /* 0x000000d626d67221 */ /* 0x000fc20000000000 */
[----:B--2---:R-:W2:Y:S01]  /*31f0*/  LDL.LU R227, [R1+0x28] ;  /* 0x0000280001e37983 */ /* 0x004ea20000300800 */
[----:B------:R-:W-:-:S01]  /*3200*/  FADD R213, R39, R213 ;  /* 0x000000d527d57221 */ /* 0x000fc20000000000 */
[----:B------:R-:W-:Y:S01]  /*3210*/  FADD R212, R40, R212 ;  /* 0x000000d428d47221 */ /* 0x000fe20000000000 */
[----:B------:R-:W-:-:S01]  /*3220*/  FADD R211, R41, R211 ;  /* 0x000000d329d37221 */ /* 0x000fc20000000000 */
[----:B------:R3:W-:Y:S01]  /*3230*/  STL [R1+0x84], R226 ;  /* 0x000084e201007387 */ /* 0x0007e20000100800 */
[----:B------:R-:W-:-:S03]  /*3240*/  FADD R228, R24, R228 ;  /* 0x000000e418e47221 */ /* 0x000fc60000000000 */
[----:B---3--:R-:W3:Y:S04]  /*3250*/  LDL.LU R226, [R1+0x24] ;  /* 0x0000240001e27983 */ /* 0x008ee80000300800 */
[----:B------:R4:W-:Y:S04]  /*3260*/  STL [R1+0x88], R225 ;  /* 0x000088e101007387 */ /* 0x0009e80000100800 */
[----:B----4-:R-:W4:Y:S04]  /*3270*/  LDL.LU R225, [R1+0x20] ;  /* 0x0000200001e17983 */ /* 0x010f280000300800 */
[----:B------:R0:W-:Y:S04]  /*3280*/  STL [R1+0x8c], R224 ;  /* 0x00008ce001007387 */ /* 0x0001e80000100800 */
[----:B0-----:R-:W4:Y:S04]  /*3290*/  LDL.LU R224, [R1+0x1c] ;  /* 0x00001c0001e07983 */ /* 0x001f280000300800 */
        /* <DEDUP_REMOVED lines=13> */
[----:B0-----:R-:W4:Y:S04]  /*3370*/  LDL.LU R217, [R1] ;  /* 0x0000000001d97983 */ /* 0x001f280000300800 */
[----:B------:R-:W-:Y:S04]  /*3380*/  STL [R1+0xac], R216 ;  /* 0x0000acd801007387 */ /* 0x000fe80000100800 */
[----:B------:R-:W-:Y:S04]  /*3390*/  STL [R1+0xb0], R215 ;  /* 0x0000b0d701007387 */ /* 0x000fe80000100800 */
[----:B------:R-:W-:Y:S04]  /*33a0*/  STL [R1+0xb4], R214 ;  /* 0x0000b4d601007387 */ /* 0x000fe80000100800 */
[----:B------:R-:W-:Y:S04]  /*33b0*/  STL [R1+0xb8], R213 ;  /* 0x0000b8d501007387 */ /* 0x000fe80000100800 */
[----:B------:R-:W-:Y:S04]  /*33c0*/  STL [R1+0xbc], R212 ;  /* 0x0000bcd401007387 */ /* 0x000fe80000100800 */
[----:B------:R0:W-:Y:S01]  /*33d0*/  STL [R1+0xc0], R211 ;  /* 0x0000c0d301007387 */ /* 0x0001e20000100800 */
[----:B--2---:R-:W-:-:S01]  /*33e0*/  FADD R227, R134, R227 ;  /* 0x000000e386e37221 */ /* 0x004fc20000000000 */
[----:B---3--:R-:W-:Y:S01]  /*33f0*/  FADD R226, R133, R226 ;  /* 0x000000e285e27221 */ /* 0x008fe20000000000 */
[----:B----4-:R-:W-:-:S01]  /*3400*/  FADD R225, R132, R225 ;  /* 0x000000e184e17221 */ /* 0x010fc20000000000 */
[----:B------:R-:W-:Y:S01]  /*3410*/  FADD R224, R131, R224 ;  /* 0x000000e083e07221 */ /* 0x000fe20000000000 */
[----:B------:R-:W-:-:S01]  /*3420*/  FADD R223, R130, R223 ;  /* 0x000000df82df7221 */ /* 0x000fc20000000000 */
[----:B------:R-:W-:Y:S01]  /*3430*/  FADD R222, R129, R222 ;  /* 0x000000de81de7221 */ /* 0x000fe20000000000 */
[----:B------:R-:W-:-:S01]  /*3440*/  FADD R221, R128, R221 ;  /* 0x000000dd80dd7221 */ /* 0x000fc20000000000 */
[----:B------:R-:W-:Y:S01]  /*3450*/  FADD R220, R127, R220 ;  /* 0x000000dc7fdc7221 */ /* 0x000fe20000000000 */
[----:B------:R-:W-:-:S01]  /*3460*/  FADD R219, R126, R219 ;  /* 0x000000db7edb7221 */ /* 0x000fc20000000000 */
[----:B------:R-:W-:Y:S01]  /*3470*/  FADD R218, R125, R218 ;  /* 0x000000da7dda7221 */ /* 0x000fe20000000000 */
[----:B------:R-:W-:-:S05]  /*3480*/  FADD R217, R124, R217 ;  /* 0x000000d97cd97221 */ /* 0x000fca0000000000 */
[----:B------:R2:W-:Y:S04]  /*3490*/  STL [R1], R217 ;  /* 0x000000d901007387 */ /* 0x0005e80000100800 */
[----:B------:R3:W-:Y:S04]  /*34a0*/  STL [R1+0x4], R218 ;  /* 0x000004da01007387 */ /* 0x0007e80000100800 */
[----:B------:R4:W-:Y:S04]  /*34b0*/  STL [R1+0x8], R219 ;  /* 0x000008db01007387 */ /* 0x0009e80000100800 */
[----:B------:R1:W-:Y:S04]  /*34c0*/  STL [R1+0xc], R220 ;  /* 0x00000cdc01007387 */ /* 0x0003e80000100800 */
[----:B------:R1:W-:Y:S04]  /*34d0*/  STL [R1+0x10], R221 ;  /* 0x000010dd01007387 */ /* 0x0003e80000100800 */
[----:B------:R1:W-:Y:S04]  /*34e0*/  STL [R1+0x14], R222 ;  /* 0x000014de01007387 */ /* 0x0003e80000100800 */
[----:B------:R1:W-:Y:S04]  /*34f0*/  STL [R1+0x18], R223 ;  /* 0x000018df01007387 */ /* 0x0003e80000100800 */
[----:B------:R1:W-:Y:S04]  /*3500*/  STL [R1+0x1c], R224 ;  /* 0x00001ce001007387 */ /* 0x0003e80000100800 */
[----:B0-----:R-:W4:Y:S04]  /*3510*/  LDL.LU R211, [R1+0x2c] ;  /* 0x00002c0001d37983 */ /* 0x001f280000300800 */
[----:B------:R0:W-:Y:S04]  /*3520*/  STL [R1+0x20], R225 ;  /* 0x000020e101007387 */ /* 0x0001e80000100800 */
[----:B------:R-:W4:Y:S04]  /*3530*/  LDL.LU R212, [R1+0x30] ;  /* 0x0000300001d47983 */ /* 0x000f280000300800 */
[----:B------:R0:W-:Y:S04]  /*3540*/  STL [R1+0x24], R226 ;  /* 0x000024e201007387 */ /* 0x0001e80000100800 */
[----:B------:R-:W4:Y:S04]  /*3550*/  LDL.LU R213, [R1+0x34] ;  /* 0x0000340001d57983 */ /* 0x000f280000300800 */
[----:B------:R0:W-:Y:S04]  /*3560*/  STL [R1+0x28], R227 ;  /* 0x000028e301007387 */ /* 0x0001e80000100800 */
[----:B------:R-:W4:Y:S04]  /*3570*/  LDL.LU R214, [R1+0x38] ;  /* 0x0000380001d67983 */ /* 0x000f280000300800 */
[----:B------:R-:W4:Y:S04]  /*3580*/  LDL.LU R215, [R1+0x3c] ;  /* 0x00003c0001d77983 */ /* 0x000f280000300800 */
[----:B------:R-:W4:Y:S04]  /*3590*/  LDL.LU R216, [R1+0x40] ;  /* 0x0000400001d87983 */ /* 0x000f280000300800 */
[----:B--2---:R-:W2:Y:S04]  /*35a0*/  LDL.LU R217, [R1+0x44] ;  /* 0x0000440001d97983 */ /* 0x004ea80000300800 */
[----:B---3--:R-:W3:Y:S04]  /*35b0*/  LDL.LU R218, [R1+0x48] ;  /* 0x0000480001da7983 */ /* 0x008ee80000300800 */
[----:B----4-:R-:W4:Y:S04]  /*35c0*/  LDL.LU R219, [R1+0x4c] ;  /* 0x00004c0001db7983 */ /* 0x010f280000300800 */
[----:B-1----:R-:W4:Y:S04]  /*35d0*/  LDL.LU R220, [R1+0x50] ;  /* 0x0000500001dc7983 */ /* 0x002f280000300800 */
[----:B------:R-:W4:Y:S04]  /*35e0*/  LDL.LU R221, [R1+0x54] ;  /* 0x0000540001dd7983 */ /* 0x000f280000300800 */
[----:B------:R-:W4:Y:S04]  /*35f0*/  LDL.LU R222, [R1+0x58] ;  /* 0x0000580001de7983 */ /* 0x000f280000300800 */
[----:B------:R-:W4:Y:S04]  /*3600*/  LDL.LU R223, [R1+0x5c] ;  /* 0x00005c0001df7983 */ /* 0x000f280000300800 */
[----:B------:R-:W4:Y:S04]  /*3610*/  LDL.LU R224, [R1+0x60] ;  /* 0x0000600001e07983 */ /* 0x000f280000300800 */
[----:B0-----:R-:W4:Y:S04]  /*3620*/  LDL.LU R225, [R1+0x64] ;  /* 0x0000640001e17983 */ /* 0x001f280000300800 */
[----:B------:R-:W4:Y:S04]  /*3630*/  LDL.LU R226, [R1+0x68] ;  /* 0x0000680001e27983 */ /* 0x000f280000300800 */
[----:B------:R-:W4:Y:S01]  /*3640*/  LDL.LU R227, [R1+0x6c] ;  /* 0x00006c0001e37983 */ /* 0x000f220000300800 */
[----:B------:R-:W-:-:S05]  /*3650*/  FADD R211, R135, R211 ;  /* 0x000000d387d37221 */ /* 0x000fca0000000000 */
[----:B------:R0:W-:Y:S01]  /*3660*/  STL [R1+0x2c], R211 ;  /* 0x00002cd301007387 */ /* 0x0001e20000100800 */
[----:B------:R-:W-:-:S03]  /*3670*/  FADD R212, R136, R212 ;  /* 0x000000d488d47221 */ /* 0x000fc60000000000 */
[----:B0-----:R0:W5:Y:S01]  /*3680*/  LDL.LU R211, [R1+0xc0] ;  /* 0x0000c00001d37983 */ /* 0x0011620000300800 */
[----:B------:R-:W-:-:S03]  /*3690*/  FADD R213, R137, R213 ;  /* 0x000000d589d57221 */ /* 0x000fc60000000000 */
[----:B------:R1:W-:Y:S01]  /*36a0*/  STL [R1+0x30], R212 ;  /* 0x000030d401007387 */ /* 0x0003e20000100800 */
[----:B------:R-:W-:-:S01]  /*36b0*/  FADD R214, R138, R214 ;  /* 0x000000d68ad67221 */ /* 0x000fc20000000000 */
[----:B------:R-:W-:Y:S02]  /*36c0*/  FADD R215, R139, R215 ;  /* 0x000000d78bd77221 */ /* 0x000fe40000000000 */
[----:B-1----:R0:W5:Y:S01]  /*36d0*/  LDL.LU R212, [R1+0xbc] ;  /* 0x0000bc0001d47983 */ /* 0x0021620000300800 */
[----:B------:R-:W-:-:S03]  /*36e0*/  FADD R216, R140, R216 ;  /* 0x000000d88cd87221 */ /* 0x000fc60000000000 */
[----:B------:R1:W-:Y:S01]  /*36f0*/  STL [R1+0x34], R213 ;  /* 0x000034d501007387 */ /* 0x0003e20000100800 */
[----:B--2---:R-:W-:-:S03]  /*3700*/  FADD R217, R141, R217 ;  /* 0x000000d98dd97221 */ /* 0x004fc60000000000 */
[----:B-1----:R0:W5:Y:S01]  /*3710*/  LDL.LU R213, [R1+0xb8] ;  /* 0x0000b80001d57983 */ /* 0x0021620000300800 */
[----:B---3--:R-:W-:-:S03]  /*3720*/  FADD R218, R142, R218 ;  /* 0x000000da8eda7221 */ /* 0x008fc60000000000 */
[----:B------:R1:W-:Y:S01]  /*3730*/  STL [R1+0x38], R214 ;  /* 0x000038d601007387 */ /* 0x0003e20000100800 */
[----:B----4-:R-:W-:-:S01]  /*3740*/  FADD R219, R143, R219 ;  /* 0x000000db8fdb7221 */ /* 0x010fc20000000000 */
[----:B------:R-:W-:Y:S02]  /*3750*/  FADD R220, R144, R220 ;  /* 0x000000dc90dc7221 */ /* 0x000fe40000000000 */
[----:B-1----:R0:W5:Y:S04]  /*3760*/  LDL.LU R214, [R1+0xb4] ;  /* 0x0000b40001d67983 */ /* 0x0021680000300800 */
[----:B------:R1:W-:Y:S01]  /*3770*/  STL [R1+0x3c], R215 ;  /* 0x00003cd701007387 */ /* 0x0003e20000100800 */
[----:B------:R-:W-:-:S01]  /*3780*/  FADD R221, R145, R221 ;  /* 0x000000dd91dd7221 */ /* 0x000fc20000000000 */
[----:B------:R-:W-:-:S02]  /*3790*/  FADD R222, R146, R222 ;  /* 0x000000de92de7221 */ /* 0x000fc40000000000 */
[----:B-1----:R0:W5:Y:S04]  /*37a0*/  LDL.LU R215, [R1+0xb0] ;  /* 0x0000b00001d77983 */ /* 0x0021680000300800 */
[----:B------:R1:W-:Y:S01]  /*37b0*/  STL [R1+0x40], R216 ;  /* 0x000040d801007387 */ /* 0x0003e20000100800 */
[----:B------:R-:W-:-:S03]  /*37c0*/  FADD R223, R147, R223 ;  /* 0x000000df93df7221 */ /* 0x000fc60000000000 */
        /* <DEDUP_REMOVED lines=13> */
[----:B------:R1:W-:Y:S04]  /*38a0*/  STL [R1+0x54], R221 ;  /* 0x000054dd01007387 */ /* 0x0003e80000100800 */
        /* <DEDUP_REMOVED lines=12> */
[----:B-1----:R0:W5:Y:S01]  /*3970*/  LDL.LU R227, [R1+0x80] ;  /* 0x0000800001e37983 */ /* 0x0021620000300800 */
        /* <DEDUP_REMOVED lines=82> */
[----:B0-----:R-:W-:-:S06]  /*3ea0*/  UMOV UR6, URZ ;  /* 0x0000003f00067c82 */ /* 0x001fcc0008000000 */
.L_x_24:
[----:B------:R-:W-:Y:S05]  /*3eb0*/  @!P1 BRA `(.L_x_25) ;  /* 0x0000000000049947 */ /* 0x000fea0003800000 */
[----:B------:R-:W-:Y:S01]  /*3ec0*/  BPT.TRAP 0x1 ;  /* 0x000000040000795c */ /* 0x000fe20000300000 */
.L_x_25:
[----:B------:R-:W-:Y:S02]  /*3ed0*/  UISETP.GT.U32.AND UP0, UPT, UR13, 0x1, UPT ;  /* 0x000000010d00788c */ /* 0x000fe4000bf04070 */
[----:B------:R-:W-:-:S04]  /*3ee0*/  ULEA UR8, UR18, UR14, 0x3 ;  /* 0x0000000e12087291 */ /* 0x000fc8000f8e183f */
[----:B------:R-:W-:Y:S01]  /*3ef0*/  UIADD3 UR8, UR8, 0x28, URZ ;  /* 0x0000002808087890 */ /* 0x000fe2000fffe03f */
[----:B------:R-:W-:-:S03]  /*3f00*/  PLOP3.LUT P0, PT, PT, PT, UP0, 0x80, 0x0 ;  /* 0x000000000000781c */ /* 0x000fc60003f0f008 */
[----:B------:R-:W-:-:S09]  /*3f10*/  UPRMT UR8, URZ, 0x654, UR8 ;  /* 0x000006543f087896 */ /* 0x000fd20008000008 */
[----:B------:R-:W-:Y:S01]  /*3f20*/  SYNCS.ARRIVE.TRANS64.RED.A1T0 RZ, [UR8], RZ ;  /* 0x000000ffffff79a7 */ /* 0x000fe20008100408 */
[----:B------:R-:W-:Y:S05]  /*3f30*/  @P0 BRA `(.L_x_26) ;  /* 0x0000000000040947 */ /* 0x000fea0003800000 */
[----:B------:R-:W-:Y:S01]  /*3f40*/  BPT.TRAP 0x1 ;  /* 0x000000040000795c */ /* 0x000fe20000300000 */
.L_x_26:
[----:B------:R-:W-:Y:S02]  /*3f50*/  UISETP.GT.AND UP2, UPT, UR19, 0x1, UPT ;  /* 0x000000011300788c */ /* 0x000fe4000bf44270 */
[----:B------:R-:W-:Y:S02]  /*3f60*/  UIADD3 UR16, UR16, 0x1, URZ ;  /* 0x0000000110107890 */ /* 0x000fe4000fffe03f */
[----:B------:R-:W-:Y:S02]  /*3f70*/  UIADD3 UR18, UR18, 0x1, URZ ;  /* 0x0000000112127890 */ /* 0x000fe4000fffe03f */
[----:B------:R-:W-:Y:S01]  /*3f80*/  PLOP3.LUT P0, PT, PT, PT, UP2, 0x80, 0x0 ;  /* 0x000000000000781c */ /* 0x000fe20003f0f028 */
[----:B------:R-:W-:Y:S02]  /*3f90*/  UISETP.NE.AND UP0, UPT, UR16, 0x5, UPT ;  /* 0x000000051000788c */ /* 0x000fe4000bf05270 */
[----:B------:R-:W-:Y:S02]  /*3fa0*/  UIADD3 UR9, UR19, -0x1, URZ ;  /* 0xffffffff13097890 */ /* 0x000fe4000fffe03f */
[----:B------:R-:W-:-:S02]  /*3fb0*/  USEL UR8, URZ, 0x1, UP0 ;  /* 0x000000013f087887 */ /* 0x000fc40008000000 */
[----:B------:R-:W-:Y:S02]  /*3fc0*/  UISETP.NE.AND UP1, UPT, UR18, 0x5, UPT ;  /* 0x000000051200788c */ /* 0x000fe4000bf25270 */
[----:B------:R-:W-:Y:S02]  /*3fd0*/  ULOP3.LUT UR17, UR17, UR8, URZ, 0x3c, !UPT ;  /* 0x0000000811117292 */ /* 0x000fe4000f8e3c3f */
[----:B------:R-:W-:Y:S02]  /*3fe0*/  USEL UR16, UR16, URZ, UP0 ;  /* 0x0000003f10107287 */ /* 0x000fe40008000000 */
[----:B------:R-:W-:Y:S01]  /*3ff0*/  USEL UR18, UR18, URZ, UP1 ;  /* 0x0000003f12127287 */ /* 0x000fe20008800000 */
[----:B------:R-:W-:Y:S01]  /*4000*/  UMOV UR8, 0x1 ;  /* 0x0000000100087882 */ /* 0x000fe20000000000 */
[----:B------:R-:W-:Y:S01]  /*4010*/  UMOV UR19, UR9 ;  /* 0x0000000900137c82 */ /* 0x000fe20008000000 */
[----:B------:R-:W-:Y:S09]  /*4020*/  @P0 BRA `(.L_x_27) ;  /* 0xffffffec00500947 */ /* 0x000ff2000383ffff */
.L_x_19:
[----:B------:R-:W-:-:S04]  /*4030*/  UISETP.NE.AND UP0, UPT, UR6, URZ, UPT ;  /* 0x0000003f0600728c */ /* 0x000fc8000bf05270 */
[----:B------:R-:W-:-:S06]  /*4040*/  USEL UR6, URZ, 0x1, !UP0 ;  /* 0x000000013f067887 */ /* 0x000fcc000c000000 */
[----:B------:R-:W-:-:S13]  /*4050*/  ISETP.NE.AND P0, PT, RZ, UR6, PT ;  /* 0x00000006ff007c0c */ /* 0x000fda000bf05270 */
[----:B------:R-:W-:Y:S05]  /*4060*/  @!P0 BRA `(.L_x_28) ;  /* 0x0000000c00c48947 */ /* 0x000fea0003800000 */
[----:B------:R-:W-:Y:S02]  /*4070*/  WARPGROUP.DEPBAR.LE gsb0, 0x0 ;  /* 0x00008000000079c5 */ /* 0x000fe40000010000 */
[----:B-----5:R-:W-:Y:S01]  /*4080*/  FADD R227, R25, R227 ;  /* 0x000000e319e37221 */ /* 0x020fe20000000000 */
[----:B------:R-:W-:-:S04]  /*4090*/  FADD R228, R24, R228 ;  /* 0x000000e418e47221 */ /* 0x000fc80000000000 */
[----:B------:R2:W-:Y:S04]  /*40a0*/  STL [R1+0x80], R227 ;  /* 0x000080e301007387 */ /* 0x0005e80000100800 */
[----:B--2---:R-:W2:Y:S04]  /*40b0*/  LDL.LU R227, [R1+0x6c] ;  /* 0x00006c0001e37983 */ /* 0x004ea80000300800 */
[----:B--2---:R2:W-:Y:S04]  /*40c0*/  STL [R1+0x84], R227 ;  /* 0x000084e301007387 */ /* 0x0045e80000100800 */
        /* <DEDUP_REMOVED lines=52> */
[----:B--2---:R-:W2:Y:S01]  /*4410*/  LDL.LU R227, [R1] ;  /* 0x0000000001e37983 */ /* 0x004ea20000300800 */
[----:B------:R-:W-:Y:S01]  /*4420*/  FADD R226, R26, R226 ;  /* 0x000000e21ae27221 */ /* 0x000fe20000000000 */
        /* <DEDUP_REMOVED lines=97> */
[----:B--2---:R-:W-:-:S05]  /*4a40*/  FADD R227, R124, R227 ;  /* 0x000000e37ce37221 */ /* 0x004fca0000000000 */
[----:B------:R2:W-:Y:S04]  /*4a50*/  STL [R1], R227 ;  /* 0x000000e301007387 */ /* 0x0005e80000100800 */
[----:B--2---:R-:W2:Y:S02]  /*4a60*/  LDL.LU R227, [R1+0xec] ;  /* 0x0000ec0001e37983 */ /* 0x004ea40000300800 */
[----:B--2---:R-:W-:-:S05]  /*4a70*/  FADD R227, R125, R227 ;  /* 0x000000e37de37221 */ /* 0x004fca0000000000 */
[----:B------:R2:W-:Y:S04]  /*4a80*/  STL [R1+0x4], R227 ;  /* 0x000004e301007387 */ /* 0x0005e80000100800 */
        /* <DEDUP_REMOVED lines=78> */
[----:B--2---:R2:W5:Y:S02]  /*4f70*/  LDL.LU R227, [R1+0x80] ;  /* 0x0000800001e37983 */ /* 0x0045640000300800 */
.L_x_28:
[----:B------:R-:W-:Y:S02]  /*4f80*/  WARPGROUP.DEPBAR.LE gsb0, 0x0 ;  /* 0x00008000000079c5 */ /* 0x000fe40000010000 */
[----:B------:R-:W3:Y:S02]  /*4f90*/  LDC R24, c[0x0][0x28c] ;  /* 0x0000a300ff187b82 */ /* 0x000ee40000000800 */
[----:B---3--:R-:W-:-:S13]  /*4fa0*/  ISETP.GE.AND P0, PT, R24, 0x1, PT ;  /* 0x000000011800780c */ /* 0x008fda0003f06270 */
[----:B------:R-:W-:Y:S05]  /*4fb0*/  @!P0 BRA `(.L_x_29) ;  /* 0x0000000000488947 */ /* 0x000fea0003800000 */
[----:B------:R-:W-:-:S06]  /*4fc0*/  UISETP.NE.AND UP0, UPT, UR25, 0x3, UPT ;  /* 0x000000031900788c */ /* 0x000fcc000bf05270 */
[----:B------:R-:W-:-:S13]  /*4fd0*/  PLOP3.LUT P0, PT, PT, PT, UP0, 0x80, 0x0 ;  /* 0x000000000000781c */ /* 0x000fda0003f0f008 */
[----:B------:R-:W-:Y:S05]  /*4fe0*/  @!P0 BRA `(.L_x_30) ;  /* 0x0000000000048947 */ /* 0x000fea0003800000 */
[----:B------:R-:W-:Y:S01]  /*4ff0*/  BPT.TRAP 0x1 ;  /* 0x000000040000795c */ /* 0x000fe20000300000 */
.L_x_30:
[----:B------:R-:W-:-:S04]  /*5000*/  UISETP.LT.AND UP0, UPT, UR12, 0x1, UPT ;  /* 0x000000010c00788c */ /* 0x000fc8000bf01270 */
[----:B------:R-:W-:Y:S02]  /*5010*/  USEL UR8, UR12, 0x1, UP0 ;  /* 0x000000010c087887 */ /* 0x000fe40008000000 */
[----:B------:R-:W-:Y:S02]  /*5020*/  UISETP.GT.U32.AND UP0, UPT, UR13, 0x1, UPT ;  /* 0x000000010d00788c */ /* 0x000fe4000bf04070 */
[----:B------:R-:W-:-:S04]  /*5030*/  UIADD3 UR8, UR5, UR12, -UR8 ;  /* 0x0000000c05087290 */ /* 0x000fc8000fffe808 */
[----:B------:R-:W-:Y:S01]  /*5040*/  UIMAD.WIDE.U32 UR6, UR8, -0x33333333, URZ ;  /* 0xcccccccd080678a5 */ /* 0x000fe2000f8e003f */
[----:B------:R-:W-:-:S03]  /*5050*/  PLOP3.LUT P0, PT, PT, PT, UP0, 0x80, 0x0 ;  /* 0x000000000000781c */ /* 0x000fc60003f0f008 */
[----:B------:R-:W-:-:S04]  /*5060*/  USHF.R.U32.HI UR6, URZ, 0x2, UR7 ;  /* 0x000000023f067899 */ /* 0x000fc80008011607 */
[----:B------:R-:W-:-:S04]  /*5070*/  UIMAD UR8, UR6, -0x5, UR8 ;  /* 0xfffffffb060878a4 */ /* 0x000fc8000f8e0208 */
[----:B------:R-:W-:-:S04]  /*5080*/  ULEA UR8, UR8, UR14, 0x3 ;  /* 0x0000000e08087291 */ /* 0x000fc8000f8e183f */
[----:B------:R-:W-:-:S04]  /*5090*/  UIADD3 UR8, UR8, 0x28, URZ ;  /* 0x0000002808087890 */ /* 0x000fc8000fffe03f */
[----:B------:R-:W-:-:S09]  /*50a0*/  UPRMT UR8, URZ, 0x654, UR8 ;  /* 0x000006543f087896 */ /* 0x000fd20008000008 */
[----:B------:R-:W-:Y:S01]  /*50b0*/  SYNCS.ARRIVE.TRANS64.RED.A1T0 RZ, [UR8], RZ ;  /* 0x000000ffffff79a7 */ /* 0x000fe20008100408 */
[----:B------:R-:W-:Y:S05]  /*50c0*/  @P0 BRA `(.L_x_29) ;  /* 0x0000000000040947 */ /* 0x000fea0003800000 */
[----:B------:R-:W-:Y:S01]  /*50d0*/  BPT.TRAP 0x1 ;  /* 0x000000040000795c */ /* 0x000fe20000300000 */
.L_x_29:
[----:B------:R3:W-:Y:S01]  /*50e0*/  STL [R1+0x88], R3 ;  /* 0x0000880301007387 */ /* 0x0007e20000100800 */
[----:B------:R-:W4:Y:S01]  /*50f0*/  LDC R28, c[0x0][0x288] ;  /* 0x0000a200ff1c7b82 */ /* 0x000f220000000800 */
[----:B------:R-:W-:Y:S02]  /*5100*/  UIADD3 UR9, UR12, UR5, URZ ;  /* 0x000000050c097290 */ /* 0x000fe4000fffe03f */
[----:B------:R0:W-:Y:S01]  /*5110*/  STL [R1+0x84], R2 ;  /* 0x0000840201007387 */ /* 0x0001e20000100800 */
[----:B------:R-:W-:Y:S01]  /*5120*/  USHF.R.S32.HI UR10, URZ, 0x1f, UR24 ;  /* 0x0000001f3f0a7899 */ /* 0x000fe20008011418 */
[----:B------:R-:W-:Y:S01]  /*5130*/  ULDC.64 UR14, c[0x0][0x5d0] ;  /* 0x00017400000e7ab9 */ /* 0x000fe20000000a00 */
[----:B------:R-:W-:Y:S01]  /*5140*/  ULDC UR11, c[0x0][0x284] ;  /* 0x0000a100000b7ab9 */ /* 0x000fe20000000800 */
[----:B---3--:R-:W3:Y:S01]  /*5150*/  S2R R3, SR_TID.X ;  /* 0x0000000000037919 */ /* 0x008ee20000002100 */
[----:B0-----:R-:W2:Y:S04]  /*5160*/  LDL.LU R2, [R1+0x78] ;  /* 0x0000780001027983 */ /* 0x001ea80000300800 */
[----:B-----5:R0:W-:Y:S04]  /*5170*/  STL [R1+0x80], R0 ;  /* 0x0000800001007387 */ /* 0x0201e80000100800 */
[----:B0-----:R-:W2:Y:S01]  /*5180*/  LDL.LU R0, [R1+0x7c] ;  /* 0x00007c0001007983 */ /* 0x001ea20000300800 */
[----:B------:R-:W-:-:S02]  /*5190*/  UISETP.GT.U32.AND UP0, UPT, UR9, 0x4, UPT ;  /* 0x000000040900788c */ /* 0x000fc4000bf04070 */
[----:B------:R-:W-:Y:S01]  /*51a0*/  UISETP.GE.U32.AND UP1, UPT, UR12, 0x5, UPT ;  /* 0x000000050c00788c */ /* 0x000fe2000bf26070 */
[--C-:B---3--:R-:W-:Y:S02]  /*51b0*/  SHF.R.U32.HI R24, RZ, 0x2, R3.reuse ;  /* 0x00000002ff187819 */ /* 0x108fe40000011603 */
[----:B------:R-:W-:Y:S02]  /*51c0*/  LOP3.LUT R26, R3, 0x60, RZ, 0xc0, !PT ;  /* 0x00000060031a7812 */ /* 0x000fe400078ec0ff */
[----:B------:R-:W-:Y:S02]  /*51d0*/  SHF.R.U32.HI R27, RZ, 0x7, R3 ;  /* 0x00000007ff1b7819 */ /* 0x000fe40000011603 */
[----:B------:R-:W-:Y:S02]  /*51e0*/  LOP3.LUT R25, R24, 0x7, RZ, 0xc0, !PT ;  /* 0x0000000718197812 */ /* 0x000fe400078ec0ff */
[----:B------:R-:W-:Y:S02]  /*51f0*/  SHF.R.U32.HI R26, RZ, 0x1, R26 ;  /* 0x00000001ff1a7819 */ /* 0x000fe4000001161a */
[----:B------:R-:W-:-:S02]  /*5200*/  LOP3.LUT R24, R27, 0x1, RZ, 0xc0, !PT ;  /* 0x000000011b187812 */ /* 0x000fc400078ec0ff */
[----:B------:R-:W-:-:S03]  /*5210*/  IADD3 R29, RZ, -R26, -R25 ;  /* 0x8000001aff1d7210 */ /* 0x000fc60007ffe819 */
[C---:B------:R-:W-:Y:S02]  /*5220*/  IMAD.SHL.U32 R30, R24.reuse, 0x40, RZ ;  /* 0x00000040181e7824 */ /* 0x040fe400078e00ff */
[----:B------:R-:W-:Y:S02]  /*5230*/  IMAD R29, R24, -0x40, R29 ;  /* 0xffffffc0181d7824 */ /* 0x000fe400078e021d */
[----:B------:R-:W-:Y:S01]  /*5240*/  IMAD.SHL.U32 R24, R3, 0x2, RZ ;  /* 0x0000000203187824 */ /* 0x000fe200078e00ff */
[----:B------:R-:W-:-:S04]  /*5250*/  LOP3.LUT R27, R30, 0x40, R25, 0xe2, !PT ;  /* 0x000000401e1b7812 */ /* 0x000fc800078ee219 */
[----:B------:R-:W-:Y:S02]  /*5260*/  LOP3.LUT R30, R24, 0x6, RZ, 0xc0, !PT ;  /* 0x00000006181e7812 */ /* 0x000fe400078ec0ff */
[----:B------:R-:W-:Y:S02]  /*5270*/  LOP3.LUT R24, R3, 0x3, RZ, 0xc0, !PT ;  /* 0x0000000303187812 */ /* 0x000fe400078ec0ff */
[----:B------:R0:W5:Y:S01]  /*5280*/  LDL.LU R3, [R1+0x88] ;  /* 0x0000880001037983 */ /* 0x0001620000300800 */
[----:B------:R-:W-:Y:S02]  /*5290*/  UIMAD.WIDE.U32 UR6, UR9, -0x33333333, URZ ;  /* 0xcccccccd090678a5 */ /* 0x000fe4000f8e003f */
[----:B----4-:R-:W-:Y:S02]  /*52a0*/  IMAD R34, R24, -0x2, R28 ;  /* 0xfffffffe18227824 */ /* 0x010fe400078e021c */
[----:B--2---:R-:W-:Y:S01]  /*52b0*/  IMAD.SHL.U32 R35, R2, 0x100, RZ ;  /* 0x0000010002237824 */ /* 0x004fe200078e00ff */
[----:B------:R-:W-:-:S02]  /*52c0*/  PRMT R30, R30, 0x6540, R2 ;  /* 0x000065401e1e7816 */ /* 0x000fc40000000002 */
[----:B------:R0:W5:Y:S01]  /*52d0*/  LDL.LU R2, [R1+0x84] ;  /* 0x0000840001027983 */ /* 0x0001620000300800 */
[----:B------:R-:W-:Y:S01]  /*52e0*/  UIMAD UR5, UR10, UR14, URZ ;  /* 0x0000000e0a0572a4 */ /* 0x000fe2000f8e023f */
[----:B------:R-:W-:Y:S01]  /*52f0*/  ISETP.GE.AND P0, PT, R35, R28, PT ;  /* 0x0000001c2300720c */ /* 0x000fe20003f06270 */
[----:B------:R-:W-:Y:S01]  /*5300*/  UISETP.LT.U32.AND UP0, UPT, UR12, 0x5, UP0 ;  /* 0x000000050c00788c */ /* 0x000fe20008701070 */
[----:B------:R-:W-:Y:S01]  /*5310*/  SHF.R.S32.HI R31, RZ, 0x1f, R30 ;  /* 0x0000001fff1f7819 */ /* 0x000fe2000001141e */
[----:B------:R-:W-:Y:S01]  /*5320*/  UIMAD UR8, UR24, UR15, UR5 ;  /* 0x0000000f180872a4 */ /* 0x000fe2000f8e0205 */
[----:B------:R-:W-:Y:S01]  /*5330*/  IMAD.U32 R25, RZ, RZ, UR14 ;  /* 0x0000000eff197e24 */ /* 0x000fe2000f8e00ff */
[----:B------:R-:W-:Y:S02]  /*5340*/  USEL UR5, URZ, 0x1, !UP0 ;  /* 0x000000013f057887 */ /* 0x000fe4000c000000 */
[----:B------:R-:W-:Y:S01]  /*5350*/  USHF.R.U32.HI UR6, URZ, 0x2, UR7 ;  /* 0x000000023f067899 */ /* 0x000fe20008011607 */
[----:B------:R-:W-:-:S02]  /*5360*/  IMAD.SHL.U32 R28, R0, 0x80, RZ ;  /* 0x00000080001c7824 */ /* 0x000fc400078e00ff */
[----:B------:R-:W-:Y:S02]  /*5370*/  IMAD.WIDE R32, R0, 0x80, RZ ;  /* 0x0000008000207825 */ /* 0x000fe400078e02ff */
[----:B------:R0:W5:Y:S01]  /*5380*/  LDL.LU R0, [R1+0x80] ;  /* 0x0000800001007983 */ /* 0x0001620000300800 */
[C---:B------:R-:W-:Y:S01]  /*5390*/  ISETP.GE.OR P0, PT, R28.reuse, UR11, P0 ;  /* 0x0000000b1c007c0c */ /* 0x040fe20008706670 */
[----:B------:R-:W-:Y:S01]  /*53a0*/  ULOP3.LUT UR4, UR4, UR5, URZ, 0x3c, !UPT ;  /* 0x0000000504047292 */ /* 0x000fe2000f8e3c3f */
[----:B------:R-:W-:Y:S01]  /*53b0*/  IMAD.WIDE.U32 R24, R25, UR24, R30 ;  /* 0x0000001819187c25 */ /* 0x000fe2000f8e001e */
[----:B------:R-:W-:Y:S01]  /*53c0*/  UIMAD UR5, UR6, -0x5, UR9 ;  /* 0xfffffffb060578a4 */ /* 0x000fe2000f8e0209 */
[----:B------:R-:W-:Y:S01]  /*53d0*/  IADD3 R38, -R28, UR11, R29 ;  /* 0x0000000b1c267c10 */ /* 0x000fe2000fffe11d */
[----:B------:R-:W-:Y:S01]  /*53e0*/  @UP1 ULOP3.LUT UR4, UR4, 0x1, UR6, 0x78, !UPT ;  /* 0x0000000104041892 */ /* 0x000fe2000f8e7806 */
[----:B------:R-:W-:Y:S01]  /*53f0*/  VIADD R25, R25, UR8 ;  /* 0x0000000819197c36 */ /* 0x000fe20008000000 */
[----:B------:R-:W-:Y:S01]  /*5400*/  LOP3.LUT R39, R32, R27, R26, 0xfe, !PT ;  /* 0x0000001b20277212 */ /* 0x000fe200078efe1a */
[----:B------:R-:W-:-:S02]  /*5410*/  IMAD.IADD R35, R34, 0x1, -R35 ;  /* 0x0000000122237824 */ /* 0x000fc400078e0a23 */
[----:B------:R-:W-:-:S03]  /*5420*/  IMAD.MOV.U32 R34, RZ, RZ, -0x1 ;  /* 0xffffffffff227424 */ /* 0x000fc600078e00ff */
[----:B0-----:R-:W-:Y:S05]  /*5430*/  @P0 BRA `(.L_x_31) ;  /* 0x0000008c00880947 */ /* 0x001fea0003800000 */
[----:B------:R-:W0:Y:S01]  /*5440*/  LDC.64 R28, c[0x0][0x5c8] ;  /* 0x00017200ff1c7b82 */ /* 0x000e220000000a00 */
[----:B------:R-:W-:Y:S01]  /*5450*/  ULDC.64 UR6, c[0x0][0x5c0] ;  /* 0x0001700000067ab9 */ /* 0x000fe20000000a00 */
[----:B------:R-:W-:Y:S01]  /*5460*/  BSSY B0, `(.L_x_31) ;  /* 0x00008df000007945 */ /* 0x000fe20003800000 */
[-C--:B0-----:R-:W-:Y:S02]  /*5470*/  IMAD R26, R33, R28.reuse, RZ ;  /* 0x0000001c211a7224 */ /* 0x081fe400078e02ff */
[----:B------:R-:W-:-:S04]  /*5480*/  IMAD.WIDE.U32 R24, R39, R28, R24 ;  /* 0x0000001c27187225 */ /* 0x000fc800078e0018 */
[----:B------:R-:W-:Y:S01]  /*5490*/  IMAD R27, R39, R29, R26 ;  /* 0x0000001d271b7224 */ /* 0x000fe200078e021a */
[----:B------:R-:W-:Y:S02]  /*54a0*/  LEA R26, P0, R28, R24, 0x3 ;  /* 0x000000181c1a7211 */ /* 0x000fe400078018ff */
[----:B------:R-:W-:Y:S01]  /*54b0*/  IADD3 R24, P1, R24, UR6, RZ ;  /* 0x0000000618187c10 */ /* 0x000fe2000ff3e0ff */
[----:B------:R-:W-:Y:S01]  /*54c0*/  IMAD.IADD R27, R25, 0x1, R27 ;  /* 0x00000001191b7824 */ /* 0x000fe200078e021b */
[----:B------:R-:W-:-:S04]  /*54d0*/  IADD3 R26, P3, R26, UR6, RZ ;  /* 0x000000061a1a7c10 */ /* 0x000fc8000ff7e0ff */
[----:B------:R-:W-:Y:S02]  /*54e0*/  LEA.HI.X R28, R28, R27, R29, 0x3, P0 ;  /* 0x0000001b1c1c7211 */ /* 0x000fe400000f1c1d */
[----:B------:R-:W-:Y:S02]  /*54f0*/  FSETP.NEU.AND P0, PT, RZ, UR23, PT ;  /* 0x00000017ff007c0b */ /* 0x000fe4000bf0d000 */
[----:B------:R-:W-:Y:S02]  /*5500*/  IADD3.X R25, R27, UR7, RZ, P1, !PT ;  /* 0x000000071b197c10 */ /* 0x000fe40008ffe4ff */
[----:B------:R-:W-:-:S09]  /*5510*/  IADD3.X R27, R28, UR7, RZ, P3, !PT ;  /* 0x000000071c1b7c10 */ /* 0x000fd20009ffe4ff */
[----:B------:R-:W-:Y:S05]  /*5520*/  @!P0 BRA `(.L_x_32) ;  /* 0x0000006800d08947 */ /* 0x000fea0003800000 */
[----:B------:R-:W-:Y:S01]  /*5530*/  ULDC.64 UR8, c[0x0][0x5b8] ;  /* 0x00016e0000087ab9 */ /* 0x000fe20000000a00 */
[----:B------:R-:W-:Y:S01]  /*5540*/  ISETP.GE.AND P0, PT, R38, 0x1, PT ;  /* 0x000000012600780c */ /* 0x000fe20003f06270 */
[----:B------:R-:W-:Y:S02]  /*5550*/  UIMAD UR6, UR10, UR8, URZ ;  /* 0x000000080a0672a4 */ /* 0x000fe4000f8e023f */
[----:B------:R-:W-:Y:S01]  /*5560*/  IMAD.U32 R29, RZ, RZ, UR8 ;  /* 0x00000008ff1d7e24 */ /* 0x000fe2000f8e00ff */
[----:B------:R-:W-:Y:S01]  /*5570*/  BSSY B1, `(.L_x_33) ;  /* 0x000000f000017945 */ /* 0x000fe20003800000 */
[----:B------:R-:W-:Y:S01]  /*5580*/  ISETP.LT.OR P4, PT, R35, 0x1, !P0 ;  /* 0x000000012300780c */ /* 0x000fe20004781670 */
[----:B------:R-:W-:Y:S02]  /*5590*/  UIMAD UR6, UR24, UR9, UR6 ;  /* 0x00000009180672a4 */ /* 0x000fe4000f8e0206 */
[----:B------:R-:W-:Y:S01]  /*55a0*/  IMAD.WIDE.U32 R30, R29, UR24, R30 ;  /* 0x000000181d1e7c25 */ /* 0x000fe2000f8e001e */
[----:B------:R-:W-:-:S03]  /*55b0*/  ULDC.64 UR8, c[0x0][0x5a8] ;  /* 0x00016a0000087ab9 */ /* 0x000fc60000000a00 */
[----:B------:R-:W-:Y:S01]  /*55c0*/  VIADD R31, R31, UR6 ;  /* 0x000000061f1f7c36 */ /* 0x000fe20008000000 */
[----:B------:R-:W-:Y:S02]  /*55d0*/  ULDC.64 UR6, c[0x0][0x5b0] ;  /* 0x00016c0000067ab9 */ /* 0x000fe40000000a00 */
[----:B------:R-:W-:Y:S02]  /*55e0*/  IMAD R36, R33, UR6, RZ ;  /* 0x0000000621247c24 */ /* 0x000fe4000f8e02ff */
[----:B------:R-:W-:-:S04]  /*55f0*/  IMAD.WIDE.U32 R28, R39, UR6, R30 ;  /* 0x00000006271c7c25 */ /* 0x000fc8000f8e001e */
[--C-:B------:R-:W-:Y:S01]  /*5600*/  IMAD R37, R39, UR7, R36.reuse ;  /* 0x0000000727257c24 */ /* 0x100fe2000f8e0224 */
[----:B------:R-:W-:Y:S02]  /*5610*/  IADD3 R28, P1, R28, UR8, RZ ;  /* 0x000000081c1c7c10 */ /* 0x000fe4000ff3e0ff */
[----:B------:R-:W-:Y:S02]  /*5620*/  PRMT R36, RZ, 0x7610, R36 ;  /* 0x00007610ff247816 */ /* 0x000fe40000000024 */
[----:B------:R-:W-:Y:S01]  /*5630*/  IADD3.X R29, R29, UR9, R37, P1, !PT ;  /* 0x000000091d1d7c10 */ /* 0x000fe20008ffe425 */
[----:B------:R-:W-:Y:S08]  /*5640*/  @P4 BRA `(.L_x_34) ;  /* 0x0000000000044947 */ /* 0x000ff00003800000 */
[----:B------:R0:W5:Y:S02]  /*5650*/  LDG.E.U8 R36, desc[UR20][R28.64] ;  /* 0x000000141c247981 */ /* 0x000164000c1e1100 */
.L_x_34:
[----:B------:R-:W-:Y:S05]  /*5660*/  BSYNC B1 ;  /* 0x0000000000017941 */ /* 0x000fea0003800000 */
.L_x_33:
[----:B-----5:R-:W-:Y:S01]  /*5670*/  LOP3.LUT R36, R36, 0xff, RZ, 0xc0, !PT ;  /* 0x000000ff24247812 */ /* 0x020fe200078ec0ff */
[----:B------:R-:W-:Y:S01]  /*5680*/  BSSY B1, `(.L_x_35) ;  /* 0x000000b000017945 */ /* 0x000fe20003800000 */
[----:B------:R-:W-:Y:S02]  /*5690*/  ISETP.LT.OR P3, PT, R35, 0x2, !P0 ;  /* 0x000000022300780c */ /* 0x000fe40004761670 */
[----:B------:R-:W-:-:S05]  /*56a0*/  F2FP.F16.E5M2.UNPACK_B R36, R36 ;  /* 0x00000024ff24723e */ /* 0x000fca00020004ff */
[----:B------:R-:W-:-:S05]  /*56b0*/  HADD2.F32 R36, -RZ, R36.H0_H0 ;  /* 0x20000024ff247230 */ /* 0x000fca0000004100 */
[----:B------:R-:W-:Y:S01]  /*56c0*/  FMUL R37, R36, UR23 ;  /* 0x0000001724257c20 */ /* 0x000fe20008400000 */
[----:B------:R-:W-:-:S03]  /*56d0*/  PRMT R36, RZ, 0x7610, R36 ;  /* 0x00007610ff247816 */ /* 0x000fc60000000024 */
[----:B------:R-:W-:-:S05]  /*56e0*/  FFMA R37, R228, UR22, R37 ;  /* 0x00000016e4257c23 */ /* 0x000fca0008000025 */
[----:B------:R-:W-:-:S05]  /*56f0*/  F2FP.SATFINITE.E5M2.F32.PACK_AB_MERGE_C R37, RZ, R37, RZ ;  /* 0x00000025ff25723e */ /* 0x000fca00048060ff */
[----:B------:R2:W-:Y:S01]  /*5700*/  @!P4 STG.E.U8 desc[UR20][R24.64], R37 ;  /* 0x000000251800c986 */ /* 0x0005e2000c101114 */
[----:B------:R-:W-:Y:S05]  /*5710*/  @P3 BRA `(.L_x_36) ;  /* 0x0000000000043947 */ /* 0x000fea0003800000 */
[----:B------:R3:W5:Y:S02]  /*5720*/  LDG.E.U8 R36, desc[UR20][R28.64+0x1] ;  /* 0x000001141c247981 */ /* 0x000764000c1e1100 */
.L_x_36:
[----:B------:R-:W-:Y:S05]  /*5730*/  BSYNC B1 ;  /* 0x0000000000017941 */ /* 0x000fea0003800000 */
.L_x_35:
[----:B-----5:R-:W-:Y:S01]  /*5740*/  LOP3.LUT R36, R36, 0xff, RZ, 0xc0, !PT ;  /* 0x000000ff24247812 */ /* 0x020fe200078ec0ff */
[----:B------:R-:W-:Y:S01]  /*5750*/  BSSY B1, `(.L_x_37) ;  /* 0x0000013000017945 */ /* 0x000fe20003800000 */
[----:B--2---:R-:W-:Y:S02]  /*5760*/  IADD3 R37, P1, R39, 0x8, RZ ;  /* 0x0000000827257810 */ /* 0x004fe40007f3e0ff */
[----:B------:R-:W-:-:S03]  /*5770*/  F2FP.F16.E5M2.UNPACK_B R36, R36 ;  /* 0x00000024ff24723e */ /* 0x000fc600020004ff */
[----:B------:R-:W-:Y:S01]  /*5780*/  IMAD.X R32, RZ, RZ, R33, P1 ;  /* 0x000000ffff207224 */ /* 0x000fe200008e0621 */
[----:B------:R-:W-:Y:S01]  /*5790*/  ISETP.GE.AND P1, PT, R38, 0x9, PT ;  /* 0x000000092600780c */ /* 0x000fe20003f26270 */
[----:B------:R-:W-:Y:S02]  /*57a0*/  HADD2.F32 R36, -RZ, R36.H0_H0 ;  /* 0x20000024ff247230 */ /* 0x000fe40000004100 */
[----:B------:R-:W-:Y:S01]  /*57b0*/  IMAD R32, R32, UR6, RZ ;  /* 0x0000000620207c24 */ /* 0x000fe2000f8e02ff */
[----:B------:R-:W-:Y:S01]  /*57c0*/  ISETP.LT.OR P5, PT, R35, 0x1, !P1 ;  /* 0x000000012300780c */ /* 0x000fe20004fa1670 */
[----:B------:R-:W-:-:S04]  /*57d0*/  IMAD.WIDE.U32 R30, R37, UR6, R30 ;  /* 0x00000006251e7c25 */ /* 0x000fc8000f8e001e */
[----:B------:R-:W-:Y:S01]  /*57e0*/  FMUL R36, R36, UR23 ;  /* 0x0000001724247c20 */ /* 0x000fe20008400000 */
[----:B------:R-:W-:-:S03]  /*57f0*/  IMAD R37, R37, UR7, R32 ;  /* 0x0000000725257c24 */ /* 0x000fc6000f8e0220 */
[----:B------:R-:W-:Y:S01]  /*5800*/  FFMA R36, R227, UR22, R36 ;  /* 0x00000016e3247c23 */ /* 0x000fe20008000024 */
[----:B------:R-:W-:Y:S02]  /*5810*/  IADD3 R30, P4, R30, UR8, RZ ;  /* 0x000000081e1e7c10 */ /* 0x000fe4000ff9e0ff */
[----:B------:R-:W-:Y:S02]  /*5820*/  PRMT R32, RZ, 0x7610, R32 ;  /* 0x00007610ff207816 */ /* 0x000fe40000000020 */
[----:B------:R-:W-:Y:S02]  /*5830*/  F2FP.SATFINITE.E5M2.F32.PACK_AB_MERGE_C R33, RZ, R36, RZ ;  /* 0x00000024ff21723e */ /* 0x000fe400048060ff */
[----:B------:R-:W-:-:S03]  /*5840*/  IADD3.X R31, R31, UR9, R37, P4, !PT ;  /* 0x000000091f1f7c10 */ /* 0x000fc6000a7fe425 */
[----:B------:R2:W-:Y:S01]  /*5850*/  @!P3 STG.E.U8 desc[UR20][R24.64+0x1], R33 ;  /* 0x000001211800b986 */ /* 0x0005e2000c101114 */
[----:B------:R-:W-:Y:S05]  /*5860*/  @P5 BRA `(.L_x_38) ;  /* 0x0000000000045947 */ /* 0x000fea0003800000 */
[----:B------:R4:W5:Y:S02]  /*5870*/  LDG.E.U8 R32, desc[UR20][R30.64] ;  /* 0x000000141e207981 */ /* 0x000964000c1e1100 */
.L_x_38:
[----:B------:R-:W-:Y:S05]  /*5880*/  BSYNC B1 ;  /* 0x0000000000017941 */ /* 0x000fea0003800000 */
.L_x_37:
[----:B-----5:R-:W-:Y:S01]  /*5890*/  LOP3.LUT R32, R32, 0xff, RZ, 0xc0, !PT ;  /* 0x000000ff20207812 */ /* 0x020fe200078ec0ff */
[----:B------:R-:W-:Y:S01]  /*58a0*/  BSSY B1, `(.L_x_39) ;  /* 0x000000b000017945 */ /* 0x000fe20003800000 */
[----:B------:R-:W-:Y:S02]  /*58b0*/  ISETP.LT.OR P3, PT, R35, 0x2, !P1 ;  /* 0x000000022300780c */ /* 0x000fe40004f61670 */
[----:B------:R-:W-:-:S05]  /*58c0*/  F2FP.F16.E5M2.UNPACK_B R32, R32 ;  /* 0x00000020ff20723e */ /* 0x000fca00020004ff */
[----:B------:R-:W-:-:S05]  /*58d0*/  HADD2.F32 R32, -RZ, R32.H0_H0 ;  /* 0x20000020ff207230 */ /* 0x000fca0000004100 */
[----:B--2---:R-:W-:Y:S01]  /*58e0*/  FMUL R33, R32, UR23 ;  /* 0x0000001720217c20 */ /* 0x004fe20008400000 */
[----:B------:R-:W-:-:S03]  /*58f0*/  PRMT R32, RZ, 0x7610, R32 ;  /* 0x00007610ff207816 */ /* 0x000fc60000000020 */
[----:B------:R-:W-:-:S05]  /*5900*/  FFMA R33, R226, UR22, R33 ;  /* 0x00000016e2217c23 */ /* 0x000fca0008000021 */
[----:B------:R-:W-:-:S05]  /*5910*/  F2FP.SATFINITE.E5M2.F32.PACK_AB_MERGE_C R33, RZ, R33, RZ ;  /* 0x00000021ff21723e */ /* 0x000fca00048060ff */
[----:B------:R2:W-:Y:S01]  /*5920*/  @!P5 STG.E.U8 desc[UR20][R26.64], R33 ;  /* 0x000000211a00d986 */ /* 0x0005e2000c101114 */
[----:B------:R-:W-:Y:S05]  /*5930*/  @P3 BRA `(.L_x_40) ;  /* 0x0000000000043947 */ /* 0x000fea0003800000 */
[----:B------:R0:W5:Y:S02]  /*5940*/  LDG.E.U8 R32, desc[UR20][R30.64+0x1] ;  /* 0x000001141e207981 */ /* 0x000164000c1e1100 */
.L_x_40:
[----:B------:R-:W-:Y:S05]  /*5950*/  BSYNC B1 ;  /* 0x0000000000017941 */ /* 0x000fea0003800000 */
.L_x_39:
[----:B-----5:R-:W-:Y:S01]  /*5960*/  LOP3.LUT R32, R32, 0xff, RZ, 0xc0, !PT ;  /* 0x000000ff20207812 */ /* 0x020fe200078ec0ff */
[----:B------:R-:W-:Y:S01]  /*5970*/  BSSY B1, `(.L_x_41) ;  /* 0x000000b000017945 */ /* 0x000fe20003800000 */
[----:B------:R-:W-:Y:S02]  /*5980*/  ISETP.LT.OR P4, PT, R35, 0x9, !P0 ;  /* 0x000000092300780c */ /* 0x000fe40004781670 */
[----:B------:R-:W-:-:S05]  /*5990*/  F2FP.F16.E5M2.UNPACK_B R32, R32 ;  /* 0x00000020ff20723e */ /* 0x000fca00020004ff */
[----:B------:R-:W-:-:S05]  /*59a0*/  HADD2.F32 R32, -RZ, R32.H0_H0 ;  /* 0x20000020ff207230 */ /* 0x000fca0000004100 */
[----:B------:R-:W-:-:S04]  /*59b0*/  FMUL R32, R32, UR23 ;  /* 0x0000001720207c20 */ /* 0x000fc80008400000 */
[----:B------:R-:W-:-:S05]  /*59c0*/  FFMA R32, R225, UR22, R32 ;  /* 0x00000016e1207c23 */ /* 0x000fca0008000020 */
[----:B--2---:R-:W-:Y:S02]  /*59d0*/  F2FP.SATFINITE.E5M2.F32.PACK_AB_MERGE_C R33, RZ, R32, RZ ;  /* 0x00000020ff21723e */ /* 0x004fe400048060ff */
[----:B------:R-:W-:-:S03]  /*59e0*/  PRMT R32, RZ, 0x7610, R32 ;  /* 0x00007610ff207816 */ /* 0x000fc60000000020 */
[----:B------:R2:W-:Y:S01]  /*59f0*/  @!P3 STG.E.U8 desc[UR20][R26.64+0x1], R33 ;  /* 0x000001211a00b986 */ /* 0x0005e2000c101114 */
[----:B------:R-:W-:Y:S05]  /*5a00*/  @P4 BRA `(.L_x_42) ;  /* 0x0000000000044947 */ /* 0x000fea0003800000 */
[----:B------:R0:W5:Y:S02]  /*5a10*/  LDG.E.U8 R32, desc[UR20][R28.64+0x8] ;  /* 0x000008141c207981 */ /* 0x000164000c1e1100 */
.L_x_42:
[----:B------:R-:W-:Y:S05]  /*5a20*/  BSYNC B1 ;  /* 0x0000000000017941 */ /* 0x000fea0003800000 */
.L_x_41:
        /* <DEDUP_REMOVED lines=12> */
.L_x_44:
[----:B------:R-:W-:Y:S05]  /*5af0*/  BSYNC B1 ;  /* 0x0000000000017941 */ /* 0x000fea0003800000 */
.L_x_43:
        /* <DEDUP_REMOVED lines=12> */
.L_x_46:
[----:B------:R-:W-:Y:S05]  /*5bc0*/  BSYNC B1 ;  /* 0x0000000000017941 */ /* 0x000fea0003800000 */
.L_x_45:
        /* <DEDUP_REMOVED lines=12> */
.L_x_48:
[----:B------:R-:W-:Y:S05]  /*5c90*/  BSYNC B1 ;  /* 0x0000000000017941 */ /* 0x000fea0003800000 */
.L_x_47:
        /* <DEDUP_REMOVED lines=12> */
.L_x_50:
[----:B------:R-:W-:Y:S05]  /*5d60*/  BSYNC B1 ;  /* 0x0000000000017941 */ /* 0x000fea0003800000 */
.L_x_49:
        /* <DEDUP_REMOVED lines=12> */
.L_x_52:
[----:B------:R-:W-:Y:S05]  /*5e30*/  BSYNC B1 ;  /* 0x0000000000017941 */ /* 0x000fea0003800000 */
.L_x_51:
        /* <DEDUP_REMOVED lines=12> */
.L_x_54:
[----:B------:R-:W-:Y:S05]  /*5f00*/  BSYNC B1 ;  /* 0x0000000000017941 */ /* 0x000fea0003800000 */
.L_x_53:
        /* <DEDUP_REMOVED lines=12> */
.L_x_56:
[----:B------:R-:W-:Y:S05]  /*5fd0*/  BSYNC B1 ;  /* 0x0000000000017941 */ /* 0x000fea0003800000 */
.L_x_55:
        /* <DEDUP_REMOVED lines=12> */
.L_x_58:
[----:B------:R-:W-:Y:S05]  /*60a0*/  BSYNC B1 ;  /* 0x0000000000017941 */ /* 0x000fea0003800000 */
.L_x_57:
        /* <DEDUP_REMOVED lines=12> */
.L_x_60:
[----:B------:R-:W-:Y:S05]  /*6170*/  BSYNC B1 ;  /* 0x0000000000017941 */ /* 0x000fea0003800000 */
.L_x_59:
        /* <DEDUP_REMOVED lines=12> */
.L_x_62:
[----:B------:R-:W-:Y:S05]  /*6240*/  BSYNC B1 ;  /* 0x0000000000017941 */ /* 0x000fea0003800000 */
.L_x_61:
        /* <DEDUP_REMOVED lines=12> */
.L_x_64:
[----:B------:R-:W-:Y:S05]  /*6310*/  BSYNC B1 ;  /* 0x0000000000017941 */ /* 0x000fea0003800000 */
.L_x_63:
        /* <DEDUP_REMOVED lines=12> */
.L_x_66:
[----:B------:R-:W-:Y:S05]  /*63e0*/  BSYNC B1 ;  /* 0x0000000000017941 */ /* 0x000fea0003800000 */
.L_x_65:
        /* <DEDUP_REMOVED lines=12> */
.L_x_68:
[----:B------:R-:W-:Y:S05]  /*64b0*/  BSYNC B1 ;  /* 0x0000000000017941 */ /* 0x000fea0003800000 */
.L_x_67:
        /* <DEDUP_REMOVED lines=12> */
.L_x_70:
[----:B------:R-:W-:Y:S05]  /*6580*/  BSYNC B1 ;  /* 0x0000000000017941 */ /* 0x000fea0003800000 */
.L_x_69:
        /* <DEDUP_REMOVED lines=12> */
.L_x_72:
[----:B------:R-:W-:Y:S05]  /*6650*/  BSYNC B1 ;  /* 0x0000000000017941 */ /* 0x000fea0003800000 */
.L_x_71:
        /* <DEDUP_REMOVED lines=12> */
.L_x_74:
[----:B------:R-:W-:Y:S05]  /*6720*/  BSYNC B1 ;  /* 0x0000000000017941 */ /* 0x000fea0003800000 */
.L_x_73:
        /* <DEDUP_REMOVED lines=12> */
.L_x_76:
[----:B------:R-:W-:Y:S05]  /*67f0*/  BSYNC B1 ;  /* 0x0000000000017941 */ /* 0x000fea0003800000 */
.L_x_75:
        /* <DEDUP_REMOVED lines=12> */
.L_x_78:
[----:B------:R-:W-:Y:S05]  /*68c0*/  BSYNC B1 ;  /* 0x0000000000017941 */ /* 0x000fea0003800000 */
.L_x_77:
        /* <DEDUP_REMOVED lines=12> */
.L_x_80:
[----:B------:R-:W-:Y:S05]  /*6990*/  BSYNC B1 ;  /* 0x0000000000017941 */ /* 0x000fea0003800000 */
.L_x_79:
        /* <DEDUP_REMOVED lines=12> */
.L_x_82:
[----:B------:R-:W-:Y:S05]  /*6a60*/  BSYNC B1 ;  /* 0x0000000000017941 */ /* 0x000fea0003800000 */
.L_x_81:
        /* <DEDUP_REMOVED lines=12> */
.L_x_84:
[----:B------:R-:W-:Y:S05]  /*6b30*/  BSYNC B1 ;  /* 0x0000000000017941 */ /* 0x000fea0003800000 */
.L_x_83:
        /* <DEDUP_REMOVED lines=12> */
.L_x_86:
[----:B------:R-:W-:Y:S05]  /*6c00*/  BSYNC B1 ;  /* 0x0000000000017941 */ /* 0x000fea0003800000 */
.L_x_85:
        /* <DEDUP_REMOVED lines=12> */
.L_x_88:
[----:B------:R-:W-:Y:S05]  /*6cd0*/  BSYNC B1 ;  /* 0x0000000000017941 */ /* 0x000fea0003800000 */
.L_x_87:
        /* <DEDUP_REMOVED lines=12> */
.L_x_90:
[----:B------:R-:W-:Y:S05]  /*6da0*/  BSYNC B1 ;  /* 0x0000000000017941 */ /* 0x000fea0003800000 */
.L_x_89:
        /* <DEDUP_REMOVED lines=12> */
.L_x_92:
[----:B------:R-:W-:Y:S05]  /*6e70*/  BSYNC B1 ;  /* 0x0000000000017941 */ /* 0x000fea0003800000 */
.L_x_91:
        /* <DEDUP_REMOVED lines=12> */
.L_x_94:
[----:B------:R-:W-:Y:S05]  /*6f40*/  BSYNC B1 ;  /* 0x0000000000017941 */ /* 0x000fea0003800000 */
.L_x_93:
        /* <DEDUP_REMOVED lines=12> */
.L_x_96:
[----:B------:R-:W-:Y:S05]  /*7010*/  BSYNC B1 ;  /* 0x0000000000017941 */ /* 0x000fea0003800000 */
.L_x_95:
        /* <DEDUP_REMOVED lines=12> */
.L_x_98:
[----:B------:R-:W-:Y:S05]  /*70e0*/  BSYNC B1 ;  /* 0x0000000000017941 */ /* 0x000fea0003800000 */
.L_x_97:
        /* <DEDUP_REMOVED lines=12> */
.L_x_100:
[----:B------:R-:W-:Y:S05]  /*71b0*/  BSYNC B1 ;  /* 0x0000000000017941 */ /* 0x000fea0003800000 */
.L_x_99:
        /* <DEDUP_REMOVED lines=12> */
.L_x_102:
[----:B------:R-:W-:Y:S05]  /*7280*/  BSYNC B1 ;  /* 0x0000000000017941 */ /* 0x000fea0003800000 */
.L_x_101:
        /* <DEDUP_REMOVED lines=12> */
.L_x_104:
[----:B------:R-:W-:Y:S05]  /*7350*/  BSYNC B1 ;  /* 0x0000000000017941 */ /* 0x000fea0003800000 */
.L_x_103:
        /* <DEDUP_REMOVED lines=12> */
.L_x_106:
[----:B------:R-:W-:Y:S05]  /*7420*/  BSYNC B1 ;  /* 0x0000000000017941 */ /* 0x000fea0003800000 */
.L_x_105:
        /* <DEDUP_REMOVED lines=12> */
.L_x_108:
[----:B------:R-:W-:Y:S05]  /*74f0*/  BSYNC B1 ;  /* 0x0000000000017941 */ /* 0x000fea0003800000 */
.L_x_107:
        /* <DEDUP_REMOVED lines=12> */
.L_x_110:
[----:B------:R-:W-:Y:S05]  /*75c0*/  BSYNC B1 ;  /* 0x0000000000017941 */ /* 0x000fea0003800000 */
.L_x_109:
        /* <DEDUP_REMOVED lines=12> */
.L_x_112:
[----:B------:R-:W-:Y:S05]  /*7690*/  BSYNC B1 ;  /* 0x0000000000017941 */ /* 0x000fea0003800000 */
.L_x_111:
        /* <DEDUP_REMOVED lines=12> */
.L_x_114:
[----:B------:R-:W-:Y:S05]  /*7760*/  BSYNC B1 ;  /* 0x0000000000017941 */ /* 0x000fea0003800000 */
.L_x_113:
        /* <DEDUP_REMOVED lines=12> */
.L_x_116:
[----:B------:R-:W-:Y:S05]  /*7830*/  BSYNC B1 ;  /* 0x0000000000017941 */ /* 0x000fea0003800000 */
.L_x_115:
        /* <DEDUP_REMOVED lines=12> */
.L_x_118:
[----:B------:R-:W-:Y:S05]  /*7900*/  BSYNC B1 ;  /* 0x0000000000017941 */ /* 0x000fea0003800000 */
.L_x_117:
        /* <DEDUP_REMOVED lines=12> */
.L_x_120:
[----:B------:R-:W-:Y:S05]  /*79d0*/  BSYNC B1 ;  /* 0x0000000000017941 */ /* 0x000fea0003800000 */
.L_x_119:
        /* <DEDUP_REMOVED lines=12> */
.L_x_122:
[----:B------:R-:W-:Y:S05]  /*7aa0*/  BSYNC B1 ;  /* 0x0000000000017941 */ /* 0x000fea0003800000 */
.L_x_121:
        /* <DEDUP_REMOVED lines=12> */
.L_x_124:
[----:B------:R-:W-:Y:S05]  /*7b70*/  BSYNC B1 ;  /* 0x0000000000017941 */ /* 0x000fea0003800000 */
.L_x_123:
        /* <DEDUP_REMOVED lines=12> */
.L_x_126:
[----:B------:R-:W-:Y:S05]  /*7c40*/  BSYNC B1 ;  /* 0x0000000000017941 */ /* 0x000fea0003800000 */
.L_x_125:
        /* <DEDUP_REMOVED lines=12> */
.L_x_128:
[----:B------:R-:W-:Y:S05]  /*7d10*/  BSYNC B1 ;  /* 0x0000000000017941 */ /* 0x000fea0003800000 */
.L_x_127:
        /* <DEDUP_REMOVED lines=12> */
.L_x_130:
[----:B------:R-:W-:Y:S05]  /*7de0*/  BSYNC B1 ;  /* 0x0000000000017941 */ /* 0x000fea0003800000 */
.L_x_129:
        /* <DEDUP_REMOVED lines=12> */
.L_x_132:
[----:B------:R-:W-:Y:S05]  /*7eb0*/  BSYNC B1 ;  /* 0x0000000000017941 */ /* 0x000fea0003800000 */
.L_x_131:
        /* <DEDUP_REMOVED lines=12> */
.L_x_134:
[----:B------:R-:W-:Y:S05]  /*7f80*/  BSYNC B1 ;  /* 0x0000000000017941 */ /* 0x000fea0003800000 */
.L_x_133:
        /* <DEDUP_REMOVED lines=12> */
.L_x_136:
[----:B------:R-:W-:Y:S05]  /*8050*/  BSYNC B1 ;  /* 0x0000000000017941 */ /* 0x000fea0003800000 */
.L_x_135:
        /* <DEDUP_REMOVED lines=12> */
.L_x_138:
[----:B------:R-:W-:Y:S05]  /*8120*/  BSYNC B1 ;  /* 0x0000000000017941 */ /* 0x000fea0003800000 */
.L_x_137:
        /* <DEDUP_REMOVED lines=12> */
.L_x_140:
[----:B------:R-:W-:Y:S05]  /*81f0*/  BSYNC B1 ;  /* 0x0000000000017941 */ /* 0x000fea0003800000 */
.L_x_139:
        /* <DEDUP_REMOVED lines=12> */
.L_x_142:
[----:B------:R-:W-:Y:S05]  /*82c0*/  BSYNC B1 ;  /* 0x0000000000017941 */ /* 0x000fea0003800000 */
.L_x_141:
        /* <DEDUP_REMOVED lines=12> */
.L_x_144:
[----:B------:R-:W-:Y:S05]  /*8390*/  BSYNC B1 ;  /* 0x0000000000017941 */ /* 0x000fea0003800000 */
.L_x_143:
        /* <DEDUP_REMOVED lines=12> */
.L_x_146:
[----:B------:R-:W-:Y:S05]  /*8460*/  BSYNC B1 ;  /* 0x0000000000017941 */ /* 0x000fea0003800000 */
.L_x_145:
        /* <DEDUP_REMOVED lines=12> */
.L_x_148:
[----:B------:R-:W-:Y:S05]  /*8530*/  BSYNC B1 ;  /* 0x0000000000017941 */ /* 0x000fea0003800000 */
.L_x_147:
        /* <DEDUP_REMOVED lines=12> */
.L_x_150:
[----:B------:R-:W-:Y:S05]  /*8600*/  BSYNC B1 ;  /* 0x0000000000017941 */ /* 0x000fea0003800000 */
.L_x_149:
        /* <DEDUP_REMOVED lines=12> */
.L_x_152:
[----:B------:R-:W-:Y:S05]  /*86d0*/  BSYNC B1 ;  /* 0x0000000000017941 */ /* 0x000fea0003800000 */
.L_x_151:
        /* <DEDUP_REMOVED lines=12> */
.L_x_154:
[----:B------:R-:W-:Y:S05]  /*87a0*/  BSYNC B1 ;  /* 0x0000000000017941 */ /* 0x000fea0003800000 */
.L_x_153:
        /* <DEDUP_REMOVED lines=12> */
.L_x_156:
[----:B------:R-:W-:Y:S05]  /*8870*/  BSYNC B1 ;  /* 0x0000000000017941 */ /* 0x000fea0003800000 */
.L_x_155:
        /* <DEDUP_REMOVED lines=12> */
.L_x_158:
[----:B------:R-:W-:Y:S05]  /*8940*/  BSYNC B1 ;  /* 0x0000000000017941 */ /* 0x000fea0003800000 */
.L_x_157:
        /* <DEDUP_REMOVED lines=12> */
.L_x_160:
[----:B------:R-:W-:Y:S05]  /*8a10*/  BSYNC B1 ;  /* 0x0000000000017941 */ /* 0x000fea0003800000 */
.L_x_159:
        /* <DEDUP_REMOVED lines=12> */
.L_x_162:
[----:B------:R-:W-:Y:S05]  /*8ae0*/  BSYNC B1 ;  /* 0x0000000000017941 */ /* 0x000fea0003800000 */
.L_x_161:
        /* <DEDUP_REMOVED lines=12> */
.L_x_164:
[----:B------:R-:W-:Y:S05]  /*8bb0*/  BSYNC B1 ;  /* 0x0000000000017941 */ /* 0x000fea0003800000 */
.L_x_163:
        /* <DEDUP_REMOVED lines=12> */
.L_x_166:
[----:B------:R-:W-:Y:S05]  /*8c80*/  BSYNC B1 ;  /* 0x0000000000017941 */ /* 0x000fea0003800000 */
.L_x_165:
        /* <DEDUP_REMOVED lines=12> */
.L_x_168:
[----:B------:R-:W-:Y:S05]  /*8d50*/  BSYNC B1 ;  /* 0x0000000000017941 */ /* 0x000fea0003800000 */
.L_x_167:
        /* <DEDUP_REMOVED lines=12> */
.L_x_170:
[----:B------:R-:W-:Y:S05]  /*8e20*/  BSYNC B1 ;  /* 0x0000000000017941 */ /* 0x000fea0003800000 */
.L_x_169:
        /* <DEDUP_REMOVED lines=12> */
.L_x_172:
[----:B------:R-:W-:Y:S05]  /*8ef0*/  BSYNC B1 ;  /* 0x0000000000017941 */ /* 0x000fea0003800000 */
.L_x_171:
        /* <DEDUP_REMOVED lines=12> */
.L_x_174:
[----:B------:R-:W-:Y:S05]  /*8fc0*/  BSYNC B1 ;  /* 0x0000000000017941 */ /* 0x000fea0003800000 */
.L_x_173:
        /* <DEDUP_REMOVED lines=12> */
.L_x_176:
[----:B------:R-:W-:Y:S05]  /*9090*/  BSYNC B1 ;  /* 0x0000000000017941 */ /* 0x000fea0003800000 */
.L_x_175:
        /* <DEDUP_REMOVED lines=12> */
.L_x_178:
[----:B------:R-:W-:Y:S05]  /*9160*/  BSYNC B1 ;  /* 0x0000000000017941 */ /* 0x000fea0003800000 */
.L_x_177:
        /* <DEDUP_REMOVED lines=12> */
.L_x_180:
[----:B------:R-:W-:Y:S05]  /*9230*/  BSYNC B1 ;  /* 0x0000000000017941 */ /* 0x000fea0003800000 */
.L_x_179:
        /* <DEDUP_REMOVED lines=12> */
.L_x_182:
[----:B------:R-:W-:Y:S05]  /*9300*/  BSYNC B1 ;  /* 0x0000000000017941 */ /* 0x000fea0003800000 */
.L_x_181:
        /* <DEDUP_REMOVED lines=12> */
.L_x_184:
[----:B------:R-:W-:Y:S05]  /*93d0*/  BSYNC B1 ;  /* 0x0000000000017941 */ /* 0x000fea0003800000 */
.L_x_183:
        /* <DEDUP_REMOVED lines=12> */
.L_x_186:
[----:B------:R-:W-:Y:S05]  /*94a0*/  BSYNC B1 ;  /* 0x0000000000017941 */ /* 0x000fea0003800000 */
.L_x_185:
        /* <DEDUP_REMOVED lines=12> */
.L_x_188:
[----:B------:R-:W-:Y:S05]  /*9570*/  BSYNC B1 ;  /* 0x0000000000017941 */ /* 0x000fea0003800000 */
.L_x_187:
[----:B-----5:R-:W-:Y:S01]  /*9580*/  LOP3.LUT R32, R32, 0xff, RZ, 0xc0, !PT ;  /* 0x000000ff20207812 */ /* 0x020fe200078ec0ff */
[----:B------:R-:W-:Y:S01]  /*9590*/  BSSY B1, `(.L_x_189) ;  /* 0x000000b000017945 */ /* 0x000fe20003800000 */
[----:B------:R-:W-:Y:S02]  /*95a0*/  ISETP.LT.OR P4, PT, R35, 0x99, !P1 ;  /* 0x000000992300780c */ /* 0x000fe40004f81670 */
[----:B------:R-:W-:-:S05]  /*95b0*/  F2FP.F16.E5M2.UNPACK_B R32, R32 ;  /* 0x00000020ff20723e */ /* 0x000fca00020004ff */
[----:B------:R-:W-:-:S05]  /*95c0*/  HADD2.F32 R32, -RZ, R32.H0_H0 ;  /* 0x20000020ff207230 */ /* 0x000fca0000004100 */
[----:B------:R-:W-:-:S04]  /*95d0*/  FMUL R32, R32, UR23 ;  /* 0x0000001720207c20 */ /* 0x000fc80008400000 */
[----:B------:R-:W-:Y:S01]  /*95e0*/  FFMA R32, R23, UR22, R32 ;  /* 0x0000001617207c23 */ /* 0x000fe20008000020 */
[----:B------:R-:W-:-:S04]  /*95f0*/  PRMT R23, RZ, 0x7610, R23 ;  /* 0x00007610ff177816 */ /* 0x000fc80000000017 */
[----:B--2---:R-:W-:-:S05]  /*9600*/  F2FP.SATFINITE.E5M2.F32.PACK_AB_MERGE_C R33, RZ, R32, RZ ;  /* 0x00000020ff21723e */ /* 0x004fca00048060ff */
[----:B------:R2:W-:Y:S01]  /*9610*/  @!P3 STG.E.U8 desc[UR20][R24.64+0x99], R33 ;  /* 0x000099211800b986 */ /* 0x0005e2000c101114 */
[----:B------:R-:W-:Y:S05]  /*9620*/  @P4 BRA `(.L_x_190) ;  /* 0x0000000000044947 */ /* 0x000fea0003800000 */
[----:B------:R0:W5:Y:S02]  /*9630*/  LDG.E.U8 R23, desc[UR20][R30.64+0x98] ;  /* 0x000098141e177981 */ /* 0x000164000c1e1100 */
.L_x_190:
[----:B------:R-:W-:Y:S05]  /*9640*/  BSYNC B1 ;  /* 0x0000000000017941 */ /* 0x000fea0003800000 */
.L_x_189:
        /* <DEDUP_REMOVED lines=8> */
[----:B------:R-:W-:-:S05]  /*96d0*/  F2FP.SATFINITE.E5M2.F32.PACK_AB_MERGE_C R23, RZ, R23, RZ ;  /* 0x00000017ff17723e */ /* 0x000fca00048060ff */
[----:B------:R0:W-:Y:S01]  /*96e0*/  @!P4 STG.E.U8 desc[UR20][R26.64+0x98], R23 ;  /* 0x000098171a00c986 */ /* 0x0001e2000c101114 */
[----:B------:R-:W-:Y:S05]  /*96f0*/  @P3 BRA `(.L_x_192) ;  /* 0x0000000000043947 */ /* 0x000fea0003800000 */
[----:B------:R0:W5:Y:S02]  /*9700*/  LDG.E.U8 R22, desc[UR20][R30.64+0x99] ;  /* 0x000099141e167981 */ /* 0x000164000c1e1100 */
.L_x_192:
[----:B------:R-:W-:Y:S05]  /*9710*/  BSYNC B1 ;  /* 0x0000000000017941 */ /* 0x000fea0003800000 */
.L_x_191:
        /* <DEDUP_REMOVED lines=8> */
[----:B0-----:R-:W-:-:S05]  /*97a0*/  F2FP.SATFINITE.E5M2.F32.PACK_AB_MERGE_C R23, RZ, R22, RZ ;  /* 0x00000016ff17723e */ /* 0x001fca00048060ff */
[----:B------:R0:W-:Y:S01]  /*97b0*/  @!P3 STG.E.U8 desc[UR20][R26.64+0x99], R23 ;  /* 0x000099171a00b986 */ /* 0x0001e2000c101114 */
[----:B------:R-:W-:Y:S05]  /*97c0*/  @P4 BRA `(.L_x_194) ;  /* 0x0000000000044947 */ /* 0x000fea0003800000 */
[----:B------:R0:W5:Y:S02]  /*97d0*/  LDG.E.U8 R21, desc[UR20][R28.64+0xa0] ;  /* 0x0000a0141c157981 */ /* 0x000164000c1e1100 */
.L_x_194:
[----:B------:R-:W-:Y:S05]  /*97e0*/  BSYNC B1 ;  /* 0x0000000000017941 */ /* 0x000fea0003800000 */
.L_x_193:
        /* <DEDUP_REMOVED lines=12> */
.L_x_196:
[----:B------:R-:W-:Y:S05]  /*98b0*/  BSYNC B1 ;  /* 0x0000000000017941 */ /* 0x000fea0003800000 */
.L_x_195:
        /* <DEDUP_REMOVED lines=12> */
.L_x_198:
[----:B------:R-:W-:Y:S05]  /*9980*/  BSYNC B1 ;  /* 0x0000000000017941 */ /* 0x000fea0003800000 */
.L_x_197:
        /* <DEDUP_REMOVED lines=12> */
.L_x_200:
[----:B------:R-:W-:Y:S05]  /*9a50*/  BSYNC B1 ;  /* 0x0000000000017941 */ /* 0x000fea0003800000 */
.L_x_199:
        /* <DEDUP_REMOVED lines=12> */
.L_x_202:
[----:B------:R-:W-:Y:S05]  /*9b20*/  BSYNC B1 ;  /* 0x0000000000017941 */ /* 0x000fea0003800000 */
.L_x_201:
        /* <DEDUP_REMOVED lines=12> */
.L_x_204:
[----:B------:R-:W-:Y:S05]  /*9bf0*/  BSYNC B1 ;  /* 0x0000000000017941 */ /* 0x000fea0003800000 */
.L_x_203:
        /* <DEDUP_REMOVED lines=12> */
.L_x_206:
[----:B------:R-:W-:Y:S05]  /*9cc0*/  BSYNC B1 ;  /* 0x0000000000017941 */ /* 0x000fea0003800000 */
.L_x_205:
        /* <DEDUP_REMOVED lines=12> */
.L_x_208:
[----:B------:R-:W-:Y:S05]  /*9d90*/  BSYNC B1 ;  /* 0x0000000000017941 */ /* 0x000fea0003800000 */
.L_x_207:
        /* <DEDUP_REMOVED lines=12> */
.L_x_210:
[----:B------:R-:W-:Y:S05]  /*9e60*/  BSYNC B1 ;  /* 0x0000000000017941 */ /* 0x000fea0003800000 */
.L_x_209:
        /* <DEDUP_REMOVED lines=12> */
.L_x_212:
[----:B------:R-:W-:Y:S05]  /*9f30*/  BSYNC B1 ;  /* 0x0000000000017941 */ /* 0x000fea0003800000 */
.L_x_211:
        /* <DEDUP_REMOVED lines=12> */
.L_x_214:
[----:B------:R-:W-:Y:S05]  /*a000*/  BSYNC B1 ;  /* 0x0000000000017941 */ /* 0x000fea0003800000 */
.L_x_213:
        /* <DEDUP_REMOVED lines=12> */
.L_x_216:
[----:B------:R-:W-:Y:S05]  /*a0d0*/  BSYNC B1 ;  /* 0x0000000000017941 */ /* 0x000fea0003800000 */
.L_x_215:
        /* <DEDUP_REMOVED lines=12> */
.L_x_218:
[----:B------:R-:W-:Y:S05]  /*a1a0*/  BSYNC B1 ;  /* 0x0000000000017941 */ /* 0x000fea0003800000 */
.L_x_217:
        /* <DEDUP_REMOVED lines=12> */
.L_x_220:
[----:B------:R-:W-:Y:S05]  /*a270*/  BSYNC B1 ;  /* 0x0000000000017941 */ /* 0x000fea0003800000 */
.L_x_219:
        /* <DEDUP_REMOVED lines=12> */
.L_x_222:
[----:B------:R-:W-:Y:S05]  /*a340*/  BSYNC B1 ;  /* 0x0000000000017941 */ /* 0x000fea0003800000 */
.L_x_221:
        /* <DEDUP_REMOVED lines=12> */
.L_x_224:
[----:B------:R-:W-:Y:S05]  /*a410*/  BSYNC B1 ;  /* 0x0000000000017941 */ /* 0x000fea0003800000 */
.L_x_223:
        /* <DEDUP_REMOVED lines=12> */
.L_x_226:
[----:B------:R-:W-:Y:S05]  /*a4e0*/  BSYNC B1 ;  /* 0x0000000000017941 */ /* 0x000fea0003800000 */
.L_x_225:
        /* <DEDUP_REMOVED lines=12> */
.L_x_228:
[----:B------:R-:W-:Y:S05]  /*a5b0*/  BSYNC B1 ;  /* 0x0000000000017941 */ /* 0x000fea0003800000 */
.L_x_227:
        /* <DEDUP_REMOVED lines=12> */
.L_x_230:
[----:B------:R-:W-:Y:S05]  /*a680*/  BSYNC B1 ;  /* 0x0000000000017941 */ /* 0x000fea0003800000 */
.L_x_229:
        /* <DEDUP_REMOVED lines=12> */
.L_x_232:
[----:B------:R-:W-:Y:S05]  /*a750*/  BSYNC B1 ;  /* 0x0000000000017941 */ /* 0x000fea0003800000 */
.L_x_231:
[----:B-----5:R-:W-:Y:S01]  /*a760*/  LOP3.LUT R2, R2, 0xff, RZ, 0xc0, !PT ;  /* 0x000000ff02027812 */ /* 0x020fe200078ec0ff */
[----:B------:R-:W-:Y:S01]  /*a770*/  BSSY B1, `(.L_x_233) ;  /* 0x000000b000017945 */ /* 0x000fe20003800000 */
[----:B------:R-:W-:Y:S02]  /*a780*/  ISETP.LT.OR P4, PT, R35, 0xc9, !P0 ;  /* 0x000000c92300780c */ /* 0x000fe40004781670 */
[----:B------:R-:W-:-:S05]  /*a790*/  F2FP.F16.E5M2.UNPACK_B R2, R2 ;  /* 0x00000002ff02723e */ /* 0x000fca00020004ff */
[----:B------:R-:W-:-:S05]  /*a7a0*/  HADD2.F32 R2, -RZ, R2.H0_H0 ;  /* 0x20000002ff027230 */ /* 0x000fca0000004100 */
[----:B0-----:R-:W-:-:S04]  /*a7b0*/  FMUL R3, R2, UR23 ;  /* 0x0000001702037c20 */ /* 0x001fc80008400000 */
[----:B------:R-:W-:Y:S01]  /*a7c0*/  FFMA R3, R0, UR22, R3 ;  /* 0x0000001600037c23 */ /* 0x000fe20008000003 */
[----:B------:R-:W-:-:S04]  /*a7d0*/  PRMT R0, RZ, 0x7610, R0 ;  /* 0x00007610ff007816 */ /* 0x000fc80000000000 */
[----:B------:R-:W-:-:S05]  /*a7e0*/  F2FP.SATFINITE.E5M2.F32.PACK_AB_MERGE_C R3, RZ, R3, RZ ;  /* 0x00000003ff03723e */ /* 0x000fca00048060ff */
[----:B------:R0:W-:Y:S01]  /*a7f0*/  @!P3 STG.E.U8 desc[UR20][R26.64+0xc1], R3 ;  /* 0x0000c1031a00b986 */ /* 0x0001e2000c101114 */
[----:B------:R-:W-:Y:S05]  /*a800*/  @P4 BRA `(.L_x_234) ;  /* 0x0000000000044947 */ /* 0x000fea0003800000 */
[----:B------:R0:W5:Y:S02]  /*a810*/  LDG.E.U8 R0, desc[UR20][R28.64+0xc8] ;  /* 0x0000c8141c007981 */ /* 0x000164000c1e1100 */
.L_x_234:
[----:B------:R-:W-:Y:S05]  /*a820*/  BSYNC B1 ;  /* 0x0000000000017941 */ /* 0x000fea0003800000 */
.L_x_233:
[----:B------:R-:W2:Y:S01]  /*a830*/  LDL.LU R2, [R1] ;  /* 0x0000000001027983 */ /* 0x000ea20000300800 */
[----:B-----5:R-:W-:Y:S01]  /*a840*/  LOP3.LUT R0, R0, 0xff, RZ, 0xc0, !PT ;  /* 0x000000ff00007812 */ /* 0x020fe200078ec0ff */
[----:B------:R-:W-:Y:S01]  /*a850*/  BSSY B1, `(.L_x_235) ;  /* 0x000000b000017945 */ /* 0x000fe20003800000 */
[----:B------:R-:W-:Y:S02]  /*a860*/  ISETP.LT.OR P3, PT, R35, 0xca, !P0 ;  /* 0x000000ca2300780c */ /* 0x000fe40004761670 */
[----:B------:R-:W-:-:S05]  /*a870*/  F2FP.F16.E5M2.UNPACK_B R0, R0 ;  /* 0x00000000ff00723e */ /* 0x000fca00020004ff */
[----:B------:R-:W-:-:S05]  /*a880*/  HADD2.F32 R0, -RZ, R0.H0_H0 ;  /* 0x20000000ff007230 */ /* 0x000fca0000004100 */
[----:B------:R-:W-:-:S04]  /*a890*/  FMUL R0, R0, UR23 ;  /* 0x0000001700007c20 */ /* 0x000fc80008400000 */
[----:B--2---:R-:W-:-:S05]  /*a8a0*/  FFMA R0, R2, UR22, R0 ;  /* 0x0000001602007c23 */ /* 0x004fca0008000000 */
[----:B0-----:R-:W-:Y:S02]  /*a8b0*/  F2FP.SATFINITE.E5M2.F32.PACK_AB_MERGE_C R3, RZ, R0, RZ ;  /* 0x00000000ff03723e */ /* 0x001fe400048060ff */
[----:B------:R-:W-:-:S03]  /*a8c0*/  PRMT R0, RZ, 0x7610, R0 ;  /* 0x00007610ff007816 */ /* 0x000fc60000000000 */
[----:B------:R0:W-:Y:S01]  /*a8d0*/  @!P4 STG.E.U8 desc[UR20][R24.64+0xc8], R3 ;  /* 0x0000c8031800c986 */ /* 0x0001e2000c101114 */
[----:B------:R-:W-:Y:S05]  /*a8e0*/  @P3 BRA `(.L_x_236) ;  /* 0x0000000000043947 */ /* 0x000fea0003800000 */
[----:B------:R2:W5:Y:S02]  /*a8f0*/  LDG.E.U8 R0, desc[UR20][R28.64+0xc9] ;  /* 0x0000c9141c007981 */ /* 0x000564000c1e1100 */
.L_x_236:
[----:B------:R-:W-:Y:S05]  /*a900*/  BSYNC B1 ;  /* 0x0000000000017941 */ /* 0x000fea0003800000 */
.L_x_235:
[----:B------:R-:W3:Y:S01]  /*a910*/  LDL.LU R2, [R1+0x4] ;  /* 0x0000040001027983 */ /* 0x000ee20000300800 */
[----:B-----5:R-:W-:Y:S01]  /*a920*/  LOP3.LUT R0, R0, 0xff, RZ, 0xc0, !PT ;  /* 0x000000ff00007812 */ /* 0x020fe200078ec0ff */
[----:B------:R-:W-:Y:S01]  /*a930*/  BSSY B1, `(.L_x_237) ;  /* 0x000000b000017945 */ /* 0x000fe20003800000 */
[----:B------:R-:W-:Y:S02]  /*a940*/  ISETP.LT.OR P4, PT, R35, 0xc9, !P1 ;  /* 0x000000c92300780c */ /* 0x000fe40004f81670 */
[----:B------:R-:W-:-:S05]  /*a950*/  F2FP.F16.E5M2.UNPACK_B R0, R0 ;  /* 0x00000000ff00723e */ /* 0x000fca00020004ff */
[----:B------:R-:W-:-:S05]  /*a960*/  HADD2.F32 R0, -RZ, R0.H0_H0 ;  /* 0x20000000ff007230 */ /* 0x000fca0000004100 */
[----:B------:R-:W-:-:S04]  /*a970*/  FMUL R0, R0, UR23 ;  /* 0x0000001700007c20 */ /* 0x000fc80008400000 */
[----:B---3--:R-:W-:-:S05]  /*a980*/  FFMA R0, R2, UR22, R0 ;  /* 0x0000001602007c23 */ /* 0x008fca0008000000 */
[----:B0-----:R-:W-:Y:S02]  /*a990*/  F2FP.SATFINITE.E5M2.F32.PACK_AB_MERGE_C R3, RZ, R0, RZ ;  /* 0x00000000ff03723e */ /* 0x001fe400048060ff */
[----:B------:R-:W-:-:S03]  /*a9a0*/  PRMT R0, RZ, 0x7610, R0 ;  /* 0x00007610ff007816 */ /* 0x000fc60000000000 */
[----:B------:R0:W-:Y:S01]  /*a9b0*/  @!P3 STG.E.U8 desc[UR20][R24.64+0xc9], R3 ;  /* 0x0000c9031800b986 */ /* 0x0001e2000c101114 */
[----:B------:R-:W-:Y:S05]  /*a9c0*/  @P4 BRA `(.L_x_238) ;  /* 0x0000000000044947 */ /* 0x000fea0003800000 */
[----:B------:R3:W5:Y:S02]  /*a9d0*/  LDG.E.U8 R0, desc[UR20][R30.64+0xc8] ;  /* 0x0000c8141e007981 */ /* 0x000764000c1e1100 */
.L_x_238:
[----:B------:R-:W-:Y:S05]  /*a9e0*/  BSYNC B1 ;  /* 0x0000000000017941 */ /* 0x000fea0003800000 */
.L_x_237:
[----:B------:R-:W2:Y:S01]  /*a9f0*/  LDL.LU R2, [R1+0x8] ;  /* 0x0000080001027983 */ /* 0x000ea20000300800 */
        /* <DEDUP_REMOVED lines=12> */
.L_x_240:
[----:B------:R-:W-:Y:S05]  /*aac0*/  BSYNC B1 ;  /* 0x0000000000017941 */ /* 0x000fea0003800000 */
.L_x_239:
        /* <DEDUP_REMOVED lines=13> */
.L_x_242:
[----:B------:R-:W-:Y:S05]  /*aba0*/  BSYNC B1 ;  /* 0x0000000000017941 */ /* 0x000fea0003800000 */
.L_x_241:
        /* <DEDUP_REMOVED lines=13> */
.L_x_244:
[----:B------:R-:W-:Y:S05]  /*ac80*/  BSYNC B1 ;  /* 0x0000000000017941 */ /* 0x000fea0003800000 */
.L_x_243:
        /* <DEDUP_REMOVED lines=13> */
.L_x_246:
[----:B------:R-:W-:Y:S05]  /*ad60*/  BSYNC B1 ;  /* 0x0000000000017941 */ /* 0x000fea0003800000 */
.L_x_245:
        /* <DEDUP_REMOVED lines=13> */
.L_x_248:
[----:B------:R-:W-:Y:S05]  /*ae40*/  BSYNC B1 ;  /* 0x0000000000017941 */ /* 0x000fea0003800000 */
.L_x_247:
        /* <DEDUP_REMOVED lines=13> */
.L_x_250:
[----:B------:R-:W-:Y:S05]  /*af20*/  BSYNC B1 ;  /* 0x0000000000017941 */ /* 0x000fea0003800000 */
.L_x_249:
        /* <DEDUP_REMOVED lines=13> */
.L_x_252:
[----:B------:R-:W-:Y:S05]  /*b000*/  BSYNC B1 ;  /* 0x0000000000017941 */ /* 0x000fea0003800000 */
.L_x_251:
        /* <DEDUP_REMOVED lines=13> */
.L_x_254:
[----:B------:R-:W-:Y:S05]  /*b0e0*/  BSYNC B1 ;  /* 0x0000000000017941 */ /* 0x000fea0003800000 */
.L_x_253:
        /* <DEDUP_REMOVED lines=13> */
.L_x_256:
[----:B------:R-:W-:Y:S05]  /*b1c0*/  BSYNC B1 ;  /* 0x0000000000017941 */ /* 0x000fea0003800000 */
.L_x_255:
        /* <DEDUP_REMOVED lines=13> */
.L_x_258:
[----:B------:R-:W-:Y:S05]  /*b2a0*/  BSYNC B1 ;  /* 0x0000000000017941 */ /* 0x000fea0003800000 */
.L_x_257:
        /* <DEDUP_REMOVED lines=13> */
.L_x_260:
[----:B------:R-:W-:Y:S05]  /*b380*/  BSYNC B1 ;  /* 0x0000000000017941 */ /* 0x000fea0003800000 */
.L_x_259:
        /* <DEDUP_REMOVED lines=13> */
.L_x_262:
[----:B------:R-:W-:Y:S05]  /*b460*/  BSYNC B1 ;  /* 0x0000000000017941 */ /* 0x000fea0003800000 */
.L_x_261:
        /* <DEDUP_REMOVED lines=13> */
.L_x_264:
[----:B------:R-:W-:Y:S05]  /*b540*/  BSYNC B1 ;  /* 0x0000000000017941 */ /* 0x000fea0003800000 */
.L_x_263:
        /* <DEDUP_REMOVED lines=13> */
.L_x_266:
[----:B------:R-:W-:Y:S05]  /*b620*/  BSYNC B1 ;  /* 0x0000000000017941 */ /* 0x000fea0003800000 */
.L_x_265:
        /* <DEDUP_REMOVED lines=13> */
.L_x_268:
[----:B------:R-:W-:Y:S05]  /*b700*/  BSYNC B1 ;  /* 0x0000000000017941 */ /* 0x000fea0003800000 */
.L_x_267:
        /* <DEDUP_REMOVED lines=13> */
.L_x_270:
[----:B------:R-:W-:Y:S05]  /*b7e0*/  BSYNC B1 ;  /* 0x0000000000017941 */ /* 0x000fea0003800000 */
.L_x_269:
        /* <DEDUP_REMOVED lines=13> */
.L_x_272:
[----:B------:R-:W-:Y:S05]  /*b8c0*/  BSYNC B1 ;  /* 0x0000000000017941 */ /* 0x000fea0003800000 */
.L_x_271:
        /* <DEDUP_REMOVED lines=13> */
.L_x_274:
[----:B------:R-:W-:Y:S05]  /*b9a0*/  BSYNC B1 ;  /* 0x0000000000017941 */ /* 0x000fea0003800000 */
.L_x_273:
        /* <DEDUP_REMOVED lines=13> */
.L_x_276:
[----:B------:R-:W-:Y:S05]  /*ba80*/  BSYNC B1 ;  /* 0x0000000000017941 */ /* 0x000fea0003800000 */
.L_x_275:
        /* <DEDUP_REMOVED lines=13> */
.L_x_278:
[----:B------:R-:W-:Y:S05]  /*bb60*/  BSYNC B1 ;  /* 0x0000000000017941 */ /* 0x000fea0003800000 */
.L_x_277:
        /* <DEDUP_REMOVED lines=13> */
.L_x_280:
[----:B------:R-:W-:Y:S05]  /*bc40*/  BSYNC B1 ;  /* 0x0000000000017941 */ /* 0x000fea0003800000 */
.L_x_279:
        /* <DEDUP_REMOVED lines=13> */
.L_x_282:
[----:B------:R-:W-:Y:S05]  /*bd20*/  BSYNC B1 ;  /* 0x0000000000017941 */ /* 0x000fea0003800000 */
.L_x_281:
        /* <DEDUP_REMOVED lines=13> */
.L_x_284:
[----:B------:R-:W-:Y:S05]  /*be00*/  BSYNC B1 ;  /* 0x0000000000017941 */ /* 0x000fea0003800000 */
.L_x_283:
        /* <DEDUP_REMOVED lines=13> */
.L_x_286:
[----:B------:R-:W-:Y:S05]  /*bee0*/  BSYNC B1 ;  /* 0x0000000000017941 */ /* 0x000fea0003800000 */
.L_x_285:
        /* <DEDUP_REMOVED lines=13> */
.L_x_288:
[----:B------:R-:W-:Y:S05]  /*bfc0*/  BSYNC B1 ;  /* 0x0000000000017941 */ /* 0x000fea0003800000 */
.L_x_287:
[----:B------:R-:W-:Y:S05]  /*bfd0*/  @P1 BRA `(.L_x_289) ;  /* 0x00000020009c1947 */ /* 0x000fea0003800000 */
[----:B------:R-:W2:Y:S01]  /*bfe0*/  LDL.LU R2, [R1+0x6c] ;  /* 0x00006c0001027983 */ /* 0x000ea20000300800 */
[----:B-----5:R-:W-:-:S04]  /*bff0*/  LOP3.LUT R0, R0, 0xff, RZ, 0xc0, !PT ;  /* 0x000000ff00007812 */ /* 0x020fc800078ec0ff */
[----:B------:R-:W-:-:S05]  /*c000*/  F2FP.F16.E5M2.UNPACK_B R0, R0 ;  /* 0x00000000ff00723e */ /* 0x000fca00020004ff */
[----:B------:R-:W-:-:S05]  /*c010*/  HADD2.F32 R0, -RZ, R0.H0_H0 ;  /* 0x20000000ff007230 */ /* 0x000fca0000004100 */
[----:B------:R-:W-:-:S04]  /*c020*/  FMUL R0, R0, UR23 ;  /* 0x0000001700007c20 */ /* 0x000fc80008400000 */
[----:B--2---:R-:W-:-:S05]  /*c030*/  FFMA R0, R2, UR22, R0 ;  /* 0x0000001602007c23 */ /* 0x004fca0008000000 */
[----:B0-----:R-:W-:-:S05]  /*c040*/  F2FP.SATFINITE.E5M2.F32.PACK_AB_MERGE_C R3, RZ, R0, RZ ;  /* 0x00000000ff03723e */ /* 0x001fca00048060ff */
[----:B------:R0:W-:Y:S01]  /*c050*/  STG.E.U8 desc[UR20][R26.64+0xf9], R3 ;  /* 0x0000f9031a007986 */ /* 0x0001e2000c101114 */
[----:B------:R-:W-:Y:S05]  /*c060*/  BRA `(.L_x_289) ;  /* 0x0000002000787947 */ /* 0x000fea0003800000 */
.L_x_32:
[----:B------:R-:W-:Y:S01]  /*c070*/  ISETP.GE.AND P1, PT, R38, 0x1, PT ;  /* 0x000000012600780c */ /* 0x000fe20003f26270 */
[----:B------:R-:W-:Y:S01]  /*c080*/  FMUL R228, R228, UR22 ;  /* 0x00000016e4e47c20 */ /* 0x000fe20008400000 */
[----:B------:R-:W-:Y:S01]  /*c090*/  FMUL R227, R227, UR22 ;  /* 0x00000016e3e37c20 */ /* 0x000fe20008400000 */
[----:B------:R-:W-:Y:S01]  /*c0a0*/  ISETP.GE.AND P0, PT, R38, 0x9, PT ;  /* 0x000000092600780c */ /* 0x000fe20003f06270 */
[----:B------:R-:W-:Y:S01]  /*c0b0*/  FMUL R226, R226, UR22 ;  /* 0x00000016e2e27c20 */ /* 0x000fe20008400000 */
[C---:B------:R-:W-:Y:S02]  /*c0c0*/  ISETP.LT.OR P4, PT, R35.reuse, 0x1, !P1 ;  /* 0x000000012300780c */ /* 0x040fe40004f81670 */
[----:B------:R-:W-:Y:S02]  /*c0d0*/  ISETP.LT.OR P5, PT, R35, 0x2, !P1 ;  /* 0x000000022300780c */ /* 0x000fe40004fa1670 */
[----:B------:R-:W-:Y:S02]  /*c0e0*/  F2FP.SATFINITE.E5M2.F32.PACK_AB_MERGE_C R29, RZ, R228, RZ ;  /* 0x000000e4ff1d723e */ /* 0x000fe400048060ff */
[----:B------:R-:W-:-:S02]  /*c0f0*/  F2FP.SATFINITE.E5M2.F32.PACK_AB_MERGE_C R227, RZ, R227, RZ ;  /* 0x000000e3ffe3723e */ /* 0x000fc400048060ff */
[----:B------:R-:W-:Y:S01]  /*c100*/  ISETP.LT.OR P3, PT, R35, 0x1, !P0 ;  /* 0x000000012300780c */ /* 0x000fe20004761670 */
[----:B------:R-:W-:-:S04]  /*c110*/  FMUL R225, R225, UR22 ;  /* 0x00000016e1e17c20 */ /* 0x000fc80008400000 */
[----:B------:R0:W-:Y:S01]  /*c120*/  @!P4 STG.E.U8 desc[UR20][R24.64], R29 ;  /* 0x0000001d1800c986 */ /* 0x0001e2000c101114 */
[----:B------:R-:W-:-:S03]  /*c130*/  ISETP.LT.OR P4, PT, R35, 0x2, !P0 ;  /* 0x000000022300780c */ /* 0x000fc60004781670 */
[----:B------:R2:W-:Y:S01]  /*c140*/  @!P5 STG.E.U8 desc[UR20][R24.64+0x1], R227 ;  /* 0x000001e31800d986 */ /* 0x0005e2000c101114 */
[C---:B------:R-:W-:Y:S01]  /*c150*/  ISETP.LT.OR P5, PT, R35.reuse, 0x9, !P1 ;  /* 0x000000092300780c */ /* 0x040fe20004fa1670 */
[----:B------:R-:W-:Y:S01]  /*c160*/  FMUL R224, R224, UR22 ;  /* 0x00000016e0e07c20 */ /* 0x000fe20008400000 */
[----:B------:R-:W-:Y:S01]  /*c170*/  ISETP.LT.OR P6, PT, R35, 0xa, !P1 ;  /* 0x0000000a2300780c */ /* 0x000fe20004fc1670 */
[----:B------:R-:W-:Y:S01]  /*c180*/  FMUL R223, R223, UR22 ;  /* 0x00000016dfdf7c20 */ /* 0x000fe20008400000 */
[----:B------:R-:W-:Y:S02]  /*c190*/  F2FP.SATFINITE.E5M2.F32.PACK_AB_MERGE_C R31, RZ, R226, RZ ;  /* 0x000000e2ff1f723e */ /* 0x000fe400048060ff */
[----:B------:R-:W-:Y:S02]  /*c1a0*/  F2FP.SATFINITE.E5M2.F32.PACK_AB_MERGE_C R225, RZ, R225, RZ ;  /* 0x000000e1ffe1723e */ /* 0x000fe400048060ff */
[----:B0-----:R-:W-:Y:S01]  /*c1b0*/  F2FP.SATFINITE.E5M2.F32.PACK_AB_MERGE_C R29, RZ, R224, RZ ;  /* 0x000000e0ff1d723e */ /* 0x001fe200048060ff */
[----:B------:R-:W-:Y:S01]  /*c1c0*/  @!P3 STG.E.U8 desc[UR20][R26.64], R31 ;  /* 0x0000001f1a00b986 */ /* 0x000fe2000c101114 */
[----:B------:R-:W-:-:S02]  /*c1d0*/  F2FP.SATFINITE.E5M2.F32.PACK_AB_MERGE_C R223, RZ, R223, RZ ;  /* 0x000000dfffdf723e */ /* 0x000fc400048060ff */
[C---:B------:R-:W-:Y:S01]  /*c1e0*/  ISETP.LT.OR P3, PT, R35.reuse, 0x9, !P0 ;  /* 0x000000092300780c */ /* 0x040fe20004761670 */
[----:B------:R-:W-:Y:S01]  /*c1f0*/  @!P4 STG.E.U8 desc[UR20][R26.64+0x1], R225 ;  /* 0x000001e11a00c986 */ /* 0x000fe2000c101114 */
[----:B------:R-:W-:-:S03]  /*c200*/  ISETP.LT.OR P4, PT, R35, 0xa, !P0 ;  /* 0x0000000a2300780c */ /* 0x000fc60004781670 */
[----:B------:R0:W-:Y:S01]  /*c210*/  @!P5 STG.E.U8 desc[UR20][R24.64+0x8], R29 ;  /* 0x0000081d1800d986 */ /* 0x0001e2000c101114 */
[----:B------:R-:W-:Y:S01]  /*c220*/  ISETP.LT.OR P5, PT, R35, 0x11, !P1 ;  /* 0x000000112300780c */ /* 0x000fe20004fa1670 */
[----:B------:R-:W-:Y:S01]  /*c230*/  FMUL R222, R222, UR22 ;  /* 0x00000016dede7c20 */ /* 0x000fe20008400000 */
[----:B------:R-:W-:Y:S01]  /*c240*/  FMUL R221, R221, UR22 ;  /* 0x00000016dddd7c20 */ /* 0x000fe20008400000 */
[----:B------:R-:W-:Y:S01]  /*c250*/  FMUL R220, R220, UR22 ;  /* 0x00000016dcdc7c20 */ /* 0x000fe20008400000 */
[----:B------:R-:W-:Y:S01]  /*c260*/  @!P6 STG.E.U8 desc[UR20][R24.64+0x9], R223 ;  /* 0x000009df1800e986 */ /* 0x000fe2000c101114 */
[----:B------:R-:W-:Y:S01]  /*c270*/  ISETP.LT.OR P6, PT, R35, 0x12, !P1 ;  /* 0x000000122300780c */ /* 0x000fe20004fc1670 */
[----:B------:R-:W-:Y:S01]  /*c280*/  FMUL R219, R219, UR22 ;  /* 0x00000016dbdb7c20 */ /* 0x000fe20008400000 */
[----:B------:R-:W-:Y:S01]  /*c290*/  F2FP.SATFINITE.E5M2.F32.PACK_AB_MERGE_C R33, RZ, R222, RZ ;  /* 0x000000deff21723e */ /* 0x000fe200048060ff */
[----:B--2---:R-:W2:Y:S01]  /*c2a0*/  LDL.LU R227, [R1+0x8] ;  /* 0x0000080001e37983 */ /* 0x004ea20000300800 */
[----:B------:R-:W-:-:S02]  /*c2b0*/  F2FP.SATFINITE.E5M2.F32.PACK_AB_MERGE_C R221, RZ, R221, RZ ;  /* 0x000000ddffdd723e */ /* 0x000fc400048060ff */
[----:B0-----:R-:W-:Y:S01]  /*c2c0*/  F2FP.SATFINITE.E5M2.F32.PACK_AB_MERGE_C R29, RZ, R220, RZ ;  /* 0x000000dcff1d723e */ /* 0x001fe200048060ff */
[----:B------:R-:W3:Y:S04]  /*c2d0*/  LDL.LU R226, [R1+0x4] ;  /* 0x0000040001e27983 */ /* 0x000ee80000300800 */
[----:B------:R-:W4:Y:S01]  /*c2e0*/  LDL.LU R224, [R1] ;  /* 0x0000000001e07983 */ /* 0x000f220000300800 */
[----:B------:R-:W-:-:S03]  /*c2f0*/  F2FP.SATFINITE.E5M2.F32.PACK_AB_MERGE_C R219, RZ, R219, RZ ;  /* 0x000000dbffdb723e */ /* 0x000fc600048060ff */
[----:B------:R-:W-:Y:S01]  /*c300*/  @!P3 STG.E.U8 desc[UR20][R26.64+0x8], R33 ;  /* 0x000008211a00b986 */ /* 0x000fe2000c101114 */
[----:B------:R-:W-:-:S03]  /*c310*/  ISETP.LT.OR P3, PT, R35, 0x11, !P0 ;  /* 0x000000112300780c */ /* 0x000fc60004761670 */
        /* <DEDUP_REMOVED lines=11> */
[----:B------:R-:W-:Y:S01]  /*c3d0*/  FMUL R214, R214, UR22 ;  /* 0x00000016d6d67c20 */ /* 0x000fe20008400000 */
[----:B------:R-:W-:Y:S01]  /*c3e0*/  F2FP.SATFINITE.E5M2.F32.PACK_AB_MERGE_C R217, RZ, R217, RZ ;  /* 0x000000d9ffd9723e */ /* 0x000fe200048060ff */
[----:B------:R-:W-:Y:S01]  /*c3f0*/  FMUL R213, R213, UR22 ;  /* 0x00000016d5d57c20 */ /* 0x000fe20008400000 */
[----:B0-----:R-:W-:Y:S01]  /*c400*/  F2FP.SATFINITE.E5M2.F32.PACK_AB_MERGE_C R29, RZ, R216, RZ ;  /* 0x000000d8ff1d723e */ /* 0x001fe200048060ff */
[----:B------:R-:W-:Y:S01]  /*c410*/  @!P3 STG.E.U8 desc[UR20][R26.64+0x10], R31 ;  /* 0x0000101f1a00b986 */ /* 0x000fe2000c101114 */
[----:B------:R-:W-:-:S02]  /*c420*/  F2FP.SATFINITE.E5M2.F32.PACK_AB_MERGE_C R215, RZ, R215, RZ ;  /* 0x000000d7ffd7723e */ /* 0x000fc400048060ff */
[C---:B------:R-:W-:Y:S01]  /*c430*/  ISETP.LT.OR P3, PT, R35.reuse, 0x19, !P0 ;  /* 0x000000192300780c */ /* 0x040fe20004761670 */
[----:B------:R-:W-:Y:S01]  /*c440*/  @!P4 STG.E.U8 desc[UR20][R26.64+0x11], R217 ;  /* 0x000011d91a00c986 */ /* 0x000fe2000c101114 */
[----:B------:R-:W-:-:S03]  /*c450*/  ISETP.LT.OR P4, PT, R35, 0x1a, !P0 ;  /* 0x0000001a2300780c */ /* 0x000fc60004781670 */
[----:B------:R0:W-:Y:S01]  /*c460*/  @!P5 STG.E.U8 desc[UR20][R24.64+0x18], R29 ;  /* 0x0000181d1800d986 */ /* 0x0001e2000c101114 */
[C---:B------:R-:W-:Y:S01]  /*c470*/  ISETP.LT.OR P5, PT, R35.reuse, 0x21, !P1 ;  /* 0x000000212300780c */ /* 0x040fe20004fa1670 */
[----:B------:R-:W-:Y:S02]  /*c480*/  FMUL R212, R212, UR22 ;  /* 0x00000016d4d47c20 */ /* 0x000fe40008400000 */
[----:B------:R-:W-:Y:S01]  /*c490*/  @!P6 STG.E.U8 desc[UR20][R24.64+0x19], R215 ;  /* 0x000019d71800e986 */ /* 0x000fe2000c101114 */
[----:B------:R-:W-:Y:S01]  /*c4a0*/  ISETP.LT.OR P6, PT, R35, 0x22, !P1 ;  /* 0x000000222300780c */ /* 0x000fe20004fc1670 */
[----:B------:R-:W-:Y:S01]  /*c4b0*/  FMUL R211, R211, UR22 ;  /* 0x00000016d3d37c20 */ /* 0x000fe20008400000 */
[----:B------:R-:W-:Y:S01]  /*c4c0*/  F2FP.SATFINITE.E5M2.F32.PACK_AB_MERGE_C R33, RZ, R214, RZ ;  /* 0x000000d6ff21723e */ /* 0x000fe200048060ff */
[----:B------:R-:W-:Y:S01]  /*c4d0*/  FMUL R210, R210, UR22 ;  /* 0x00000016d2d27c20 */ /* 0x000fe20008400000 */
[----:B------:R-:W-:Y:S01]  /*c4e0*/  F2FP.SATFINITE.E5M2.F32.PACK_AB_MERGE_C R213, RZ, R213, RZ ;  /* 0x000000d5ffd5723e */ /* 0x000fe200048060ff */
[----:B------:R-:W-:Y:S01]  /*c4f0*/  FMUL R209, R209, UR22 ;  /* 0x00000016d1d17c20 */ /* 0x000fe20008400000 */
        /* <DEDUP_REMOVED lines=8> */
[----:B------:R-:W-:-:S03]  /*c580*/  ISETP.LT.OR P5, PT, R35, 0x29, !P1 ;  /* 0x000000292300780c */ /* 0x000fc60004fa1670 */
        /* <DEDUP_REMOVED lines=240> */
[----:B------:R1:W-:Y:S01]  /*d490*/  @!P6 STG.E.U8 desc[UR20][R24.64+0x99], R23 ;  /* 0x000099171800e986 */ /* 0x0003e2000c101114 */
        /* <DEDUP_REMOVED lines=11> */
[----:B------:R0:W-:Y:S01]  /*d550*/  @!P4 STG.E.U8 desc[UR20][R26.64+0x99], R21 ;  /* 0x000099151a00c986 */ /* 0x0001e2000c101114 */
[----:B------:R-:W-:-:S03]  /*d560*/  ISETP.LT.OR P4, PT, R35, 0xa2, !P0 ;  /* 0x000000a22300780c */ /* 0x000fc60004781670 */
[----:B------:R-:W-:Y:S01]  /*d570*/  @!P5 STG.E.U8 desc[UR20][R24.64+0xa0], R29 ;  /* 0x0000a01d1800d986 */ /* 0x000fe2000c101114 */
[----:B------:R-:W-:-:S03]  /*d580*/  ISETP.LT.OR P5, PT, R35, 0xa9, !P1 ;  /* 0x000000a92300780c */ /* 0x000fc60004fa1670 */
[----:B------:R2:W-:Y:S01]  /*d590*/  @!P6 STG.E.U8 desc[UR20][R24.64+0xa1], R19 ;  /* 0x0000a1131800e986 */ /* 0x0005e2000c101114 */
[----:B------:R-:W-:Y:S01]  /*d5a0*/  ISETP.LT.OR P6, PT, R35, 0xaa, !P1 ;  /* 0x000000aa2300780c */ /* 0x000fe20004fc1670 */
[----:B------:R-:W-:Y:S01]  /*d5b0*/  FMUL R15, R15, UR22 ;  /* 0x000000160f0f7c20 */ /* 0x000fe20008400000 */
[----:B-1----:R-:W-:Y:S01]  /*d5c0*/  F2FP.SATFINITE.E5M2.F32.PACK_AB_MERGE_C R23, RZ, R18, RZ ;  /* 0x00000012ff17723e */ /* 0x002fe200048060ff */
[----:B------:R-:W-:Y:S01]  /*d5d0*/  FMUL R14, R14, UR22 ;  /* 0x000000160e0e7c20 */ /* 0x000fe20008400000 */
[----:B------:R-:W-:Y:S01]  /*d5e0*/  F2FP.SATFINITE.E5M2.F32.PACK_AB_MERGE_C R17, RZ, R17, RZ ;  /* 0x00000011ff11723e */ /* 0x000fe200048060ff */
[----:B------:R-:W-:Y:S01]  /*d5f0*/  FMUL R13, R13, UR22 ;  /* 0x000000160d0d7c20 */ /* 0x000fe20008400000 */
[----:B0-----:R-:W-:Y:S01]  /*d600*/  F2FP.SATFINITE.E5M2.F32.PACK_AB_MERGE_C R21, RZ, R16, RZ ;  /* 0x00000010ff15723e */ /* 0x001fe200048060ff */
[----:B------:R-:W-:Y:S01]  /*d610*/  @!P3 STG.E.U8 desc[UR20][R26.64+0xa0], R23 ;  /* 0x0000a0171a00b986 */ /* 0x000fe2000c101114 */
[----:B------:R-:W-:Y:S02]  /*d620*/  F2FP.SATFINITE.E5M2.F32.PACK_AB_MERGE_C R15, RZ, R15, RZ ;  /* 0x0000000fff0f723e */ /* 0x000fe400048060ff */
[C---:B------:R-:W-:Y:S01]  /*d630*/  ISETP.LT.OR P3, PT, R35.reuse, 0xa9, !P0 ;  /* 0x000000a92300780c */ /* 0x040fe20004761670 */
[----:B------:R-:W-:Y:S01]  /*d640*/  @!P4 STG.E.U8 desc[UR20][R26.64+0xa1], R17 ;  /* 0x0000a1111a00c986 */ /* 0x000fe2000c101114 */
[----:B------:R-:W-:-:S03]  /*d650*/  ISETP.LT.OR P4, PT, R35, 0xaa, !P0 ;  /* 0x000000aa2300780c */ /* 0x000fc60004781670 */
[----:B------:R-:W-:Y:S01]  /*d660*/  @!P5 STG.E.U8 desc[UR20][R24.64+0xa8], R21 ;  /* 0x0000a8151800d986 */ /* 0x000fe2000c101114 */
[C---:B------:R-:W-:Y:S01]  /*d670*/  ISETP.LT.OR P5, PT, R35.reuse, 0xb1, !P1 ;  /* 0x000000b12300780c */ /* 0x040fe20004fa1670 */
[----:B------:R-:W-:Y:S02]  /*d680*/  FMUL R12, R12, UR22 ;  /* 0x000000160c0c7c20 */ /* 0x000fe40008400000 */
[----:B------:R0:W-:Y:S01]  /*d690*/  @!P6 STG.E.U8 desc[UR20][R24.64+0xa9], R15 ;  /* 0x0000a90f1800e986 */ /* 0x0001e2000c101114 */
[----:B------:R-:W-:Y:S01]  /*d6a0*/  ISETP.LT.OR P6, PT, R35, 0xb2, !P1 ;  /* 0x000000b22300780c */ /* 0x000fe20004fc1670 */
[----:B------:R-:W-:Y:S01]  /*d6b0*/  FMUL R11, R11, UR22 ;  /* 0x000000160b0b7c20 */ /* 0x000fe20008400000 */
[----:B--2---:R-:W-:Y:S01]  /*d6c0*/  F2FP.SATFINITE.E5M2.F32.PACK_AB_MERGE_C R19, RZ, R14, RZ ;  /* 0x0000000eff13723e */ /* 0x004fe200048060ff */
[----:B------:R-:W2:Y:S01]  /*d6d0*/  LDL.LU R223, [R1+0x18] ;  /* 0x0000180001df7983 */ /* 0x000ea20000300800 */
[----:B------:R-:W-:Y:S02]  /*d6e0*/  F2FP.SATFINITE.E5M2.F32.PACK_AB_MERGE_C R13, RZ, R13, RZ ;  /* 0x0000000dff0d723e */ /* 0x000fe400048060ff */
[----:B------:R-:W-:Y:S01]  /*d6f0*/  F2FP.SATFINITE.E5M2.F32.PACK_AB_MERGE_C R11, RZ, R11, RZ ;  /* 0x0000000bff0b723e */ /* 0x000fe200048060ff */
[----:B------:R-:W-:Y:S01]  /*d700*/  @!P3 STG.E.U8 desc[UR20][R26.64+0xa8], R19 ;  /* 0x0000a8131a00b986 */ /* 0x000fe2000c101114 */
[----:B0-----:R-:W-:-:S03]  /*d710*/  F2FP.SATFINITE.E5M2.F32.PACK_AB_MERGE_C R15, RZ, R12, RZ ;  /* 0x0000000cff0f723e */ /* 0x001fc600048060ff */
[----:B------:R0:W-:Y:S01]  /*d720*/  @!P4 STG.E.U8 desc[UR20][R26.64+0xa9], R13 ;  /* 0x0000a90d1a00c986 */ /* 0x0001e2000c101114 */
[C---:B------:R-:W-:Y:S02]  /*d730*/  ISETP.LT.OR P3, PT, R35.reuse, 0xb1, !P0 ;  /* 0x000000b12300780c */ /* 0x040fe40004761670 */
[C---:B------:R-:W-:Y:S01]  /*d740*/  ISETP.LT.OR P4, PT, R35.reuse, 0xb2, !P0 ;  /* 0x000000b22300780c */ /* 0x040fe20004781670 */
[----:B------:R-:W-:Y:S01]  /*d750*/  @!P5 STG.E.U8 desc[UR20][R24.64+0xb0], R15 ;  /* 0x0000b00f1800d986 */ /* 0x000fe2000c101114 */
[----:B------:R-:W-:Y:S01]  /*d760*/  ISETP.LT.OR P5, PT, R35, 0xb9, !P1 ;  /* 0x000000b92300780c */ /* 0x000fe20004fa1670 */
[----:B------:R-:W-:Y:S01]  /*d770*/  FMUL R10, R10, UR22 ;  /* 0x000000160a0a7c20 */ /* 0x000fe20008400000 */
[----:B------:R-:W-:Y:S01]  /*d780*/  FMUL R9, R9, UR22 ;  /* 0x0000001609097c20 */ /* 0x000fe20008400000 */
[----:B------:R-:W2:Y:S01]  /*d790*/  LDL.LU R222, [R1+0x14] ;  /* 0x0000140001de7983 */ /* 0x000ea20000300800 */
[----:B------:R-:W-:-:S03]  /*d7a0*/  FMUL R8, R8, UR22 ;  /* 0x0000001608087c20 */ /* 0x000fc60008400000 */
[----:B------:R-:W2:Y:S01]  /*d7b0*/  LDL.LU R220, [R1+0x10] ;  /* 0x0000100001dc7983 */ /* 0x000ea20000300800 */
[----:B------:R-:W-:-:S03]  /*d7c0*/  F2FP.SATFINITE.E5M2.F32.PACK_AB_MERGE_C R17, RZ, R10, RZ ;  /* 0x0000000aff11723e */ /* 0x000fc600048060ff */
[----:B------:R-:W2:Y:S01]  /*d7d0*/  LDL.LU R221, [R1+0xc] ;  /* 0x00000c0001dd7983 */ /* 0x000ea20000300800 */
[----:B------:R-:W-:Y:S01]  /*d7e0*/  F2FP.SATFINITE.E5M2.F32.PACK_AB_MERGE_C R9, RZ, R9, RZ ;  /* 0x00000009ff09723e */ /* 0x000fe200048060ff */
[----:B------:R-:W-:Y:S01]  /*d7f0*/  FMUL R7, R7, UR22 ;  /* 0x0000001607077c20 */ /* 0x000fe20008400000 */
[----:B0-----:R-:W-:Y:S01]  /*d800*/  F2FP.SATFINITE.E5M2.F32.PACK_AB_MERGE_C R13, RZ, R8, RZ ;  /* 0x00000008ff0d723e */ /* 0x001fe200048060ff */
[----:B------:R0:W-:Y:S01]  /*d810*/  @!P6 STG.E.U8 desc[UR20][R24.64+0xb1], R11 ;  /* 0x0000b10b1800e986 */ /* 0x0001e2000c101114 */
[----:B------:R-:W-:Y:S01]  /*d820*/  ISETP.LT.OR P6, PT, R35, 0xba, !P1 ;  /* 0x000000ba2300780c */ /* 0x000fe20004fc1670 */
[----:B-----5:R-:W-:Y:S01]  /*d830*/  FMUL R2, R2, UR22 ;  /* 0x0000001602027c20 */ /* 0x020fe20008400000 */
[----:B------:R-:W-:Y:S01]  /*d840*/  F2FP.SATFINITE.E5M2.F32.PACK_AB_MERGE_C R7, RZ, R7, RZ ;  /* 0x00000007ff07723e */ /* 0x000fe200048060ff */
[----:B------:R-:W-:Y:S01]  /*d850*/  @!P3 STG.E.U8 desc[UR20][R26.64+0xb0], R17 ;  /* 0x0000b0111a00b986 */ /* 0x000fe2000c101114 */
[----:B------:R-:W-:Y:S01]  /*d860*/  FMUL R3, R3, UR22 ;  /* 0x0000001603037c20 */ /* 0x000fe20008400000 */
[----:B------:R-:W-:Y:S01]  /*d870*/  FMUL R4, R4, UR22 ;  /* 0x0000001604047c20 */ /* 0x000fe20008400000 */
[C---:B------:R-:W-:Y:S01]  /*d880*/  ISETP.LT.OR P3, PT, R35.reuse, 0xb9, !P0 ;  /* 0x000000b92300780c */ /* 0x040fe20004761670 */
[----:B------:R1:W-:Y:S01]  /*d890*/  @!P4 STG.E.U8 desc[UR20][R26.64+0xb1], R9 ;  /* 0x0000b1091a00c986 */ /* 0x0003e2000c101114 */
[----:B------:R-:W-:Y:S01]  /*d8a0*/  ISETP.LT.OR P4, PT, R35, 0xba, !P0 ;  /* 0x000000ba2300780c */ /* 0x000fe20004781670 */
[----:B------:R-:W-:Y:S01]  /*d8b0*/  FMUL R6, R6, UR22 ;  /* 0x0000001606067c20 */ /* 0x000fe20008400000 */
[----:B------:R-:W-:Y:S01]  /*d8c0*/  FMUL R5, R5, UR22 ;  /* 0x0000001605057c20 */ /* 0x000fe20008400000 */
[----:B------:R3:W-:Y:S01]  /*d8d0*/  @!P5 STG.E.U8 desc[UR20][R24.64+0xb8], R13 ;  /* 0x0000b80d1800d986 */ /* 0x0007e2000c101114 */
[----:B------:R-:W-:Y:S01]  /*d8e0*/  ISETP.LT.OR P5, PT, R35, 0xc1, !P1 ;  /* 0x000000c12300780c */ /* 0x000fe20004fa1670 */
[----:B------:R-:W-:Y:S01]  /*d8f0*/  FMUL R0, R0, UR22 ;  /* 0x0000001600007c20 */ /* 0x000fe20008400000 */
[----:B0-----:R-:W-:Y:S01]  /*d900*/  F2FP.SATFINITE.E5M2.F32.PACK_AB_MERGE_C R11, RZ, R6, RZ ;  /* 0x00000006ff0b723e */ /* 0x001fe200048060ff */
[----:B------:R-:W2:Y:S01]  /*d910*/  LDL.LU R225, [R1+0x1c] ;  /* 0x00001c0001e17983 */ /* 0x000ea20000300800 */
[----:B------:R-:W-:-:S03]  /*d920*/  F2FP.SATFINITE.E5M2.F32.PACK_AB_MERGE_C R5, RZ, R5, RZ ;  /* 0x00000005ff05723e */ /* 0x000fc600048060ff */
[----:B------:R0:W-:Y:S01]  /*d930*/  @!P6 STG.E.U8 desc[UR20][R24.64+0xb9], R7 ;  /* 0x0000b9071800e986 */ /* 0x0001e2000c101114 */
[----:B-1----:R-:W-:Y:S01]  /*d940*/  F2FP.SATFINITE.E5M2.F32.PACK_AB_MERGE_C R9, RZ, R4, RZ ;  /* 0x00000004ff09723e */ /* 0x002fe200048060ff */
[----:B------:R-:W-:Y:S01]  /*d950*/  FMUL R4, R227, UR22 ;  /* 0x00000016e3047c20 */ /* 0x000fe20008400000 */
[C---:B------:R-:W-:Y:S01]  /*d960*/  ISETP.LT.OR P6, PT, R35.reuse, 0xc2, !P1 ;  /* 0x000000c22300780c */ /* 0x040fe20004fc1670 */
[----:B------:R-:W-:Y:S01]  /*d970*/  @!P3 STG.E.U8 desc[UR20][R26.64+0xb8], R11 ;  /* 0x0000b80b1a00b986 */ /* 0x000fe2000c101114 */
[----:B---3--:R-:W-:Y:S01]  /*d980*/  F2FP.SATFINITE.E5M2.F32.PACK_AB_MERGE_C R13, RZ, R2, RZ ;  /* 0x00000002ff0d723e */ /* 0x008fe200048060ff */
[----:B----4-:R-:W-:Y:S01]  /*d990*/  FMUL R2, R224, UR22 ;  /* 0x00000016e0027c20 */ /* 0x010fe20008400000 */
[----:B------:R-:W-:Y:S01]  /*d9a0*/  ISETP.LT.OR P3, PT, R35, 0xc1, !P0 ;  /* 0x000000c12300780c */ /* 0x000fe20004761670 */
[----:B------:R-:W3:Y:S01]  /*d9b0*/  LDL.LU R224, [R1+0x20] ;  /* 0x0000200001e07983 */ /* 0x000ee20000300800 */
[----:B0-----:R-:W-:Y:S01]  /*d9c0*/  F2FP.SATFINITE.E5M2.F32.PACK_AB_MERGE_C R7, RZ, R3, RZ ;  /* 0x00000003ff07723e */ /* 0x001fe200048060ff */
[----:B------:R-:W-:-:S02]  /*d9d0*/  FMUL R3, R226, UR22 ;  /* 0x00000016e2037c20 */ /* 0x000fc40008400000 */
[----:B------:R0:W-:Y:S01]  /*d9e0*/  @!P4 STG.E.U8 desc[UR20][R26.64+0xb9], R5 ;  /* 0x0000b9051a00c986 */ /* 0x0001e2000c101114 */
[----:B------:R-:W-:-:S03]  /*d9f0*/  ISETP.LT.OR P4, PT, R35, 0xc2, !P0 ;  /* 0x000000c22300780c */ /* 0x000fc60004781670 */
[----:B------:R-:W4:Y:S04]  /*da00*/  LDL.LU R226, [R1+0x24] ;  /* 0x0000240001e27983 */ /* 0x000f280000300800 */
[----:B------:R-:W4:Y:S04]  /*da10*/  LDL.LU R227, [R1+0x28] ;  /* 0x0000280001e37983 */ /* 0x000f280000300800 */
[----:B------:R-:W-:Y:S01]  /*da20*/  @!P5 STG.E.U8 desc[UR20][R24.64+0xc0], R9 ;  /* 0x0000c0091800d986 */ /* 0x000fe2000c101114 */
[C---:B------:R-:W-:Y:S02]  /*da30*/  ISETP.LT.OR P5, PT, R35.reuse, 0xc9, !P1 ;  /* 0x000000c92300780c */ /* 0x040fe40004fa1670 */
[----:B0-----:R-:W-:Y:S01]  /*da40*/  F2FP.SATFINITE.E5M2.F32.PACK_AB_MERGE_C R5, RZ, R0, RZ ;  /* 0x00000000ff05723e */ /* 0x001fe200048060ff */
[----:B------:R0:W-:Y:S01]  /*da50*/  @!P6 STG.E.U8 desc[UR20][R24.64+0xc1], R7 ;  /* 0x0000c1071800e986 */ /* 0x0001e2000c101114 */
[----:B------:R-:W-:-:S03]  /*da60*/  ISETP.LT.OR P6, PT, R35, 0xca, !P1 ;  /* 0x000000ca2300780c */ /* 0x000fc60004fc1670 */
[----:B------:R-:W-:Y:S01]  /*da70*/  @!P3 STG.E.U8 desc[UR20][R26.64+0xc0], R13 ;  /* 0x0000c00d1a00b986 */ /* 0x000fe2000c101114 */
[----:B------:R-:W-:-:S03]  /*da80*/  ISETP.LT.OR P3, PT, R35, 0xc9, !P0 ;  /* 0x000000c92300780c */ /* 0x000fc60004761670 */
[----:B------:R1:W-:Y:S01]  /*da90*/  @!P4 STG.E.U8 desc[UR20][R26.64+0xc1], R5 ;  /* 0x0000c1051a00c986 */ /* 0x0003e2000c101114 */
[----:B0-----:R-:W-:Y:S02]  /*daa0*/  F2FP.SATFINITE.E5M2.F32.PACK_AB_MERGE_C R7, RZ, R2, RZ ;  /* 0x00000002ff07723e */ /* 0x001fe400048060ff */
[----:B------:R-:W-:-:S03]  /*dab0*/  ISETP.LT.OR P4, PT, R35, 0xca, !P0 ;  /* 0x000000ca2300780c */ /* 0x000fc60004781670 */
[----:B------:R0:W-:Y:S01]  /*dac0*/  @!P5 STG.E.U8 desc[UR20][R24.64+0xc8], R7 ;  /* 0x0000c8071800d986 */ /* 0x0001e2000c101114 */
[----:B------:R-:W-:Y:S02]  /*dad0*/  ISETP.LT.OR P5, PT, R35, 0xd1, !P1 ;  /* 0x000000d12300780c */ /* 0x000fe40004fa1670 */
[----:B------:R-:W-:Y:S02]  /*dae0*/  F2FP.SATFINITE.E5M2.F32.PACK_AB_MERGE_C R9, RZ, R3, RZ ;  /* 0x00000003ff09723e */ /* 0x000fe400048060ff */
[----:B------:R-:W-:-:S03]  /*daf0*/  F2FP.SATFINITE.E5M2.F32.PACK_AB_MERGE_C R11, RZ, R4, RZ ;  /* 0x00000004ff0b723e */ /* 0x000fc600048060ff */
[----:B------:R0:W-:Y:S04]  /*db00*/  @!P6 STG.E.U8 desc[UR20][R24.64+0xc9], R9 ;  /* 0x0000c9091800e986 */ /* 0x0001e8000c101114 */
[----:B------:R-:W-:Y:S01]  /*db10*/  @!P3 STG.E.U8 desc[UR20][R26.64+0xc8], R11 ;  /* 0x0000c80b1a00b986 */ /* 0x000fe2000c101114 */
[----:B--2---:R-:W-:Y:S01]  /*db20*/  FMUL R2, R220, UR22 ;  /* 0x00000016dc027c20 */ /* 0x004fe20008400000 */
[----:B------:R-:W-:Y:S02]  /*db30*/  FMUL R0, R221, UR22 ;  /* 0x00000016dd007c20 */ /* 0x000fe40008400000 */
[----:B------:R-:W2:Y:S03]  /*db40*/  LDL.LU R221, [R1+0x2c] ;  /* 0x00002c0001dd7983 */ /* 0x000ea60000300800 */
[----:B-1----:R-:W-:Y:S01]  /*db50*/  F2FP.SATFINITE.E5M2.F32.PACK_AB_MERGE_C R5, RZ, R0, RZ ;  /* 0x00000000ff05723e */ /* 0x002fe200048060ff */
[----:B------:R-:W2:Y:S01]  /*db60*/  LDL.LU R220, [R1+0x30] ;  /* 0x0000300001dc7983 */ /* 0x000ea20000300800 */
[----:B------:R-:W-:Y:S01]  /*db70*/  FMUL R0, R223, UR22 ;  /* 0x00000016df007c20 */ /* 0x000fe20008400000 */
[----:B------:R-:W-:Y:S01]  /*db80*/  FMUL R3, R222, UR22 ;  /* 0x00000016de037c20 */ /* 0x000fe20008400000 */
[----:B0-----:R-:W-:Y:S01]  /*db90*/  F2FP.SATFINITE.E5M2.F32.PACK_AB_MERGE_C R7, RZ, R2, RZ ;  /* 0x00000002ff07723e */ /* 0x001fe200048060ff */
[----:B------:R-:W2:Y:S02]  /*dba0*/  LDL.LU R222, [R1+0x34] ;  /* 0x0000340001de7983 */ /* 0x000ea40000300800 */
[----:B------:R-:W-:-:S02]  /*dbb0*/  F2FP.SATFINITE.E5M2.F32.PACK_AB_MERGE_C R13, RZ, R0, RZ ;  /* 0x00000000ff0d723e */ /* 0x000fc400048060ff */
[----:B------:R-:W2:Y:S01]  /*dbc0*/  LDL.LU R223, [R1+0x38] ;  /* 0x0000380001df7983 */ /* 0x000ea20000300800 */
[----:B------:R-:W-:Y:S01]  /*dbd0*/  F2FP.SATFINITE.E5M2.F32.PACK_AB_MERGE_C R9, RZ, R3, RZ ;  /* 0x00000003ff09723e */ /* 0x000fe200048060ff */
[----:B------:R-:W-:Y:S02]  /*dbe0*/  FMUL R2, R225, UR22 ;  /* 0x00000016e1027c20 */ /* 0x000fe40008400000 */
[----:B------:R-:W2:Y:S04]  /*dbf0*/  LDL.LU R225, [R1+0x3c] ;  /* 0x00003c0001e17983 */ /* 0x000ea80000300800 */
[----:B------:R-:W-:Y:S01]  /*dc00*/  @!P4 STG.E.U8 desc[UR20][R26.64+0xc9], R5 ;  /* 0x0000c9051a00c986 */ /* 0x000fe2000c101114 */
[----:B---3--:R-:W-:-:S03]  /*dc10*/  FMUL R0, R224, UR22 ;  /* 0x00000016e0007c20 */ /* 0x008fc60008400000 */
[----:B------:R0:W-:Y:S04]  /*dc20*/  @!P5 STG.E.U8 desc[UR20][R24.64+0xd0], R7 ;  /* 0x0000d0071800d986 */ /* 0x0001e8000c101114 */
[----:B------:R-:W3:Y:S01]  /*dc30*/  LDL.LU R224, [R1+0x40] ;  /* 0x0000400001e07983 */ /* 0x000ee20000300800 */
[----:B----4-:R-:W-:-:S03]  /*dc40*/  FMUL R3, R226, UR22 ;  /* 0x00000016e2037c20 */ /* 0x010fc60008400000 */
[----:B------:R-:W4:Y:S01]  /*dc50*/  LDL.LU R226, [R1+0x44] ;  /* 0x0000440001e27983 */ /* 0x000f220000300800 */
[----:B0-----:R-:W-:Y:S01]  /*dc60*/  F2FP.SATFINITE.E5M2.F32.PACK_AB_MERGE_C R7, RZ, R0, RZ ;  /* 0x00000000ff07723e */ /* 0x001fe200048060ff */
[----:B------:R-:W-:Y:S02]  /*dc70*/  FMUL R0, R227, UR22 ;  /* 0x00000016e3007c20 */ /* 0x000fe40008400000 */
[----:B------:R-:W4:Y:S01]  /*dc80*/  LDL.LU R227, [R1+0x48] ;  /* 0x0000480001e37983 */ /* 0x000f220000300800 */
[C---:B------:R-:W-:Y:S02]  /*dc90*/  ISETP.LT.OR P6, PT, R35.reuse, 0xd2, !P1 ;  /* 0x000000d22300780c */ /* 0x040fe40004fc1670 */
[C---:B------:R-:W-:Y:S01]  /*dca0*/  ISETP.LT.OR P4, PT, R35.reuse, 0xd2, !P0 ;  /* 0x000000d22300780c */ /* 0x040fe20004781670 */
[----:B------:R-:W4:Y:S01]  /*dcb0*/  LDL.LU R219, [R1+0x4c] ;  /* 0x00004c0001db7983 */ /* 0x000f220000300800 */
[----:B------:R-:W-:Y:S02]  /*dcc0*/  F2FP.SATFINITE.E5M2.F32.PACK_AB_MERGE_C R5, RZ, R2, RZ ;  /* 0x00000002ff05723e */ /* 0x000fe400048060ff */
[----:B------:R-:W-:-:S02]  /*dcd0*/  ISETP.LT.OR P3, PT, R35, 0xd1, !P0 ;  /* 0x000000d12300780c */ /* 0x000fc40004761670 */
[----:B------:R-:W-:Y:S02]  /*dce0*/  ISETP.LT.OR P5, PT, R35, 0xd9, !P1 ;  /* 0x000000d92300780c */ /* 0x000fe40004fa1670 */
[----:B------:R-:W-:-:S03]  /*dcf0*/  F2FP.SATFINITE.E5M2.F32.PACK_AB_MERGE_C R11, RZ, R0, RZ ;  /* 0x00000000ff0b723e */ /* 0x000fc600048060ff */
[----:B------:R0:W-:Y:S01]  /*dd00*/  @!P6 STG.E.U8 desc[UR20][R24.64+0xd1], R9 ;  /* 0x0000d1091800e986 */ /* 0x0001e2000c101114 */
[----:B------:R-:W-:-:S03]  /*dd10*/  ISETP.LT.OR P6, PT, R35, 0xda, !P1 ;  /* 0x000000da2300780c */ /* 0x000fc60004fc1670 */
[----:B------:R1:W-:Y:S01]  /*dd20*/  @!P4 STG.E.U8 desc[UR20][R26.64+0xd1], R5 ;  /* 0x0000d1051a00c986 */ /* 0x0003e2000c101114 */
[----:B------:R-:W-:-:S03]  /*dd30*/  ISETP.LT.OR P4, PT, R35, 0xda, !P0 ;  /* 0x000000da2300780c */ /* 0x000fc60004781670 */
[----:B------:R-:W-:Y:S01]  /*dd40*/  @!P3 STG.E.U8 desc[UR20][R26.64+0xd0], R13 ;  /* 0x0000d00d1a00b986 */ /* 0x000fe2000c101114 */
[----:B0-----:R-:W-:-:S03]  /*dd50*/  F2FP.SATFINITE.E5M2.F32.PACK_AB_MERGE_C R9, RZ, R3, RZ ;  /* 0x00000003ff09723e */ /* 0x001fc600048060ff */
[----:B------:R0:W-:Y:S04]  /*dd60*/  @!P5 STG.E.U8 desc[UR20][R24.64+0xd8], R7 ;  /* 0x0000d8071800d986 */ /* 0x0001e8000c101114 */
[----:B------:R0:W-:Y:S01]  /*dd70*/  @!P6 STG.E.U8 desc[UR20][R24.64+0xd9], R9 ;  /* 0x0000d9091800e986 */ /* 0x0001e2000c101114 */
[----:B--2---:R-:W-:-:S03]  /*dd80*/  FMUL R0, R221, UR22 ;  /* 0x00000016dd007c20 */ /* 0x004fc60008400000 */
[----:B------:R-:W2:Y:S01]  /*dd90*/  LDL.LU R221, [R1+0x50] ;  /* 0x0000500001dd7983 */ /* 0x000ea20000300800 */
[----:B------:R-:W-:-:S03]  /*dda0*/  FMUL R2, R220, UR22 ;  /* 0x00000016dc027c20 */ /* 0x000fc60008400000 */
[----:B------:R-:W2:Y:S01]  /*ddb0*/  LDL.LU R220, [R1+0x54] ;  /* 0x0000540001dc7983 */ /* 0x000ea20000300800 */
[----:B-1----:R-:W-:Y:S01]  /*ddc0*/  F2FP.SATFINITE.E5M2.F32.PACK_AB_MERGE_C R5, RZ, R0, RZ ;  /* 0x00000000ff05723e */ /* 0x002fe200048060ff */
[----:B------:R-:W-:Y:S02]  /*ddd0*/  FMUL R3, R222, UR22 ;  /* 0x00000016de037c20 */ /* 0x000fe40008400000 */
[----:B------:R-:W2:Y:S01]  /*dde0*/  LDL.LU R222, [R1+0x58] ;  /* 0x0000580001de7983 */ /* 0x000ea20000300800 */
[----:B0-----:R-:W-:Y:S01]  /*ddf0*/  F2FP.SATFINITE.E5M2.F32.PACK_AB_MERGE_C R7, RZ, R2, RZ ;  /* 0x00000002ff07723e */ /* 0x001fe200048060ff */
[----:B------:R-:W-:Y:S01]  /*de00*/  FMUL R4, R223, UR22 ;  /* 0x00000016df047c20 */ /* 0x000fe20008400000 */
[----:B------:R-:W-:Y:S01]  /*de10*/  F2FP.SATFINITE.E5M2.F32.PACK_AB_MERGE_C R9, RZ, R3, RZ ;  /* 0x00000003ff09723e */ /* 0x000fe200048060ff */
[----:B------:R-:W2:Y:S01]  /*de20*/  LDL.LU R223, [R1+0x5c] ;  /* 0x00005c0001df7983 */ /* 0x000ea20000300800 */
[----:B------:R-:W-:-:S03]  /*de30*/  FMUL R0, R225, UR22 ;  /* 0x00000016e1007c20 */ /* 0x000fc60008400000 */
[----:B------:R0:W-:Y:S04]  /*de40*/  @!P4 STG.E.U8 desc[UR20][R26.64+0xd9], R5 ;  /* 0x0000d9051a00c986 */ /* 0x0001e8000c101114 */
[----:B------:R-:W2:Y:S01]  /*de50*/  LDL.LU R225, [R1+0x60] ;  /* 0x0000600001e17983 */ /* 0x000ea20000300800 */
[----:B0-----:R-:W-:Y:S01]  /*de60*/  F2FP.SATFINITE.E5M2.F32.PACK_AB_MERGE_C R5, RZ, R0, RZ ;  /* 0x00000000ff05723e */ /* 0x001fe200048060ff */
[----:B---3--:R-:W-:Y:S02]  /*de70*/  FMUL R2, R224, UR22 ;  /* 0x00000016e0027c20 */ /* 0x008fe40008400000 */
[----:B------:R-:W3:Y:S01]  /*de80*/  LDL.LU R224, [R1+0x64] ;  /* 0x0000640001e07983 */ /* 0x000ee20000300800 */
[----:B----4-:R-:W-:-:S03]  /*de90*/  FMUL R3, R226, UR22 ;  /* 0x00000016e2037c20 */ /* 0x010fc60008400000 */
[----:B------:R-:W4:Y:S01]  /*dea0*/  LDL.LU R226, [R1+0x68] ;  /* 0x0000680001e27983 */ /* 0x000f220000300800 */
[----:B------:R-:W-:-:S03]  /*deb0*/  FMUL R0, R227, UR22 ;  /* 0x00000016e3007c20 */ /* 0x000fc60008400000 */
[----:B------:R-:W4:Y:S01]  /*dec0*/  LDL.LU R227, [R1+0x6c] ;  /* 0x00006c0001e37983 */ /* 0x000f220000300800 */
[C---:B------:R-:W-:Y:S02]  /*ded0*/  ISETP.LT.OR P3, PT, R35.reuse, 0xd9, !P0 ;  /* 0x000000d92300780c */ /* 0x040fe40004761670 */
[C---:B------:R-:W-:Y:S02]  /*dee0*/  ISETP.LT.OR P5, PT, R35.reuse, 0xe1, !P1 ;  /* 0x000000e12300780c */ /* 0x040fe40004fa1670 */
[C---:B------:R-:W-:Y:S02]  /*def0*/  ISETP.LT.OR P6, PT, R35.reuse, 0xe2, !P1 ;  /* 0x000000e22300780c */ /* 0x040fe40004fc1670 */
[----:B------:R-:W-:-:S07]  /*df00*/  ISETP.LT.OR P4, PT, R35, 0xe2, !P0 ;  /* 0x000000e22300780c */ /* 0x000fce0004781670 */
[----:B------:R-:W-:Y:S01]  /*df10*/  @!P3 STG.E.U8 desc[UR20][R26.64+0xd8], R11 ;  /* 0x0000d80b1a00b986 */ /* 0x000fe2000c101114 */
[----:B------:R-:W-:-:S03]  /*df20*/  ISETP.LT.OR P3, PT, R35, 0xe1, !P0 ;  /* 0x000000e12300780c */ /* 0x000fc60004761670 */
[----:B------:R0:W-:Y:S01]  /*df30*/  @!P5 STG.E.U8 desc[UR20][R24.64+0xe0], R7 ;  /* 0x0000e0071800d986 */ /* 0x0001e2000c101114 */
[----:B------:R-:W-:-:S03]  /*df40*/  ISETP.LT.OR P5, PT, R35, 0xe9, !P1 ;  /* 0x000000e92300780c */ /* 0x000fc60004fa1670 */
[----:B------:R1:W-:Y:S01]  /*df50*/  @!P6 STG.E.U8 desc[UR20][R24.64+0xe1], R9 ;  /* 0x0000e1091800e986 */ /* 0x0003e2000c101114 */
[----:B------:R-:W-:Y:S02]  /*df60*/  ISETP.LT.OR P6, PT, R35, 0xea, !P1 ;  /* 0x000000ea2300780c */ /* 0x000fe40004fc1670 */
[----:B------:R-:W-:Y:S01]  /*df70*/  F2FP.SATFINITE.E5M2.F32.PACK_AB_MERGE_C R13, RZ, R4, RZ ;  /* 0x00000004ff0d723e */ /* 0x000fe200048060ff */
[----:B------:R1:W-:Y:S01]  /*df80*/  @!P4 STG.E.U8 desc[UR20][R26.64+0xe1], R5 ;  /* 0x0000e1051a00c986 */ /* 0x0003e2000c101114 */
[----:B0-----:R-:W-:-:S03]  /*df90*/  F2FP.SATFINITE.E5M2.F32.PACK_AB_MERGE_C R7, RZ, R2, RZ ;  /* 0x00000002ff07723e */ /* 0x001fc600048060ff */
[----:B------:R-:W-:Y:S01]  /*dfa0*/  @!P3 STG.E.U8 desc[UR20][R26.64+0xe0], R13 ;  /* 0x0000e00d1a00b986 */ /* 0x000fe2000c101114 */
[----:B-1----:R-:W-:-:S03]  /*dfb0*/  F2FP.SATFINITE.E5M2.F32.PACK_AB_MERGE_C R9, RZ, R3, RZ ;  /* 0x00000003ff09723e */ /* 0x002fc600048060ff */
[----:B------:R0:W-:Y:S01]  /*dfc0*/  @!P5 STG.E.U8 desc[UR20][R24.64+0xe8], R7 ;  /* 0x0000e8071800d986 */ /* 0x0001e2000c101114 */
[C---:B------:R-:W-:Y:S02]  /*dfd0*/  ISETP.LT.OR P3, PT, R35.reuse, 0xe9, !P0 ;  /* 0x000000e92300780c */ /* 0x040fe40004761670 */
[C---:B------:R-:W-:Y:S01]  /*dfe0*/  ISETP.LT.OR P4, PT, R35.reuse, 0xea, !P0 ;  /* 0x000000ea2300780c */ /* 0x040fe20004781670 */
[----:B------:R1:W-:Y:S01]  /*dff0*/  @!P6 STG.E.U8 desc[UR20][R24.64+0xe9], R9 ;  /* 0x0000e9091800e986 */ /* 0x0003e2000c101114 */
[----:B------:R-:W-:Y:S01]  /*e000*/  ISETP.LT.OR P5, PT, R35, 0xf1, !P1 ;  /* 0x000000f12300780c */ /* 0x000fe20004fa1670 */
[----:B------:R-:W-:Y:S01]  /*e010*/  FMUL R2, R219, UR22 ;  /* 0x00000016db027c20 */ /* 0x000fe20008400000 */
[----:B------:R-:W-:Y:S02]  /*e020*/  ISETP.LT.OR P6, PT, R35, 0xf2, !P1 ;  /* 0x000000f22300780c */ /* 0x000fe40004fc1670 */
[----:B------:R-:W-:Y:S02]  /*e030*/  F2FP.SATFINITE.E5M2.F32.PACK_AB_MERGE_C R11, RZ, R0, RZ ;  /* 0x00000000ff0b723e */ /* 0x000fe400048060ff */
[----:B------:R-:W-:-:S03]  /*e040*/  F2FP.SATFINITE.E5M2.F32.PACK_AB_MERGE_C R5, RZ, R2, RZ ;  /* 0x00000002ff05723e */ /* 0x000fc600048060ff */
[----:B------:R-:W-:Y:S01]  /*e050*/  @!P3 STG.E.U8 desc[UR20][R26.64+0xe8], R11 ;  /* 0x0000e80b1a00b986 */ /* 0x000fe2000c101114 */
[----:B------:R-:W-:-:S03]  /*e060*/  ISETP.LT.OR P3, PT, R35, 0xf1, !P0 ;  /* 0x000000f12300780c */ /* 0x000fc60004761670 */
[----:B------:R-:W-:Y:S01]  /*e070*/  @!P4 STG.E.U8 desc[UR20][R26.64+0xe9], R5 ;  /* 0x0000e9051a00c986 */ /* 0x000fe2000c101114 */
[C---:B------:R-:W-:Y:S02]  /*e080*/  ISETP.LT.OR P4, PT, R35.reuse, 0xf9, !P1 ;  /* 0x000000f92300780c */ /* 0x040fe40004f81670 */
[----:B------:R-:W-:Y:S01]  /*e090*/  ISETP.LT.OR P1, PT, R35, 0xfa, !P1 ;  /* 0x000000fa2300780c */ /* 0x000fe20004f21670 */
[----:B--2---:R-:W-:Y:S01]  /*e0a0*/  FMUL R0, R221, UR22 ;  /* 0x00000016dd007c20 */ /* 0x004fe20008400000 */
[----:B------:R-:W-:-:S04]  /*e0b0*/  FMUL R3, R220, UR22 ;  /* 0x00000016dc037c20 */ /* 0x000fc80008400000 */
[----:B0-----:R-:W-:Y:S02]  /*e0c0*/  F2FP.SATFINITE.E5M2.F32.PACK_AB_MERGE_C R7, RZ, R0, RZ ;  /* 0x00000000ff07723e */ /* 0x001fe400048060ff */
[----:B-1----:R-:W-:Y:S01]  /*e0d0*/  F2FP.SATFINITE.E5M2.F32.PACK_AB_MERGE_C R9, RZ, R3, RZ ;  /* 0x00000003ff09723e */ /* 0x002fe200048060ff */
[----:B------:R-:W-:Y:S02]  /*e0e0*/  FMUL R0, R222, UR22 ;  /* 0x00000016de007c20 */ /* 0x000fe40008400000 */
[----:B------:R0:W-:Y:S01]  /*e0f0*/  @!P5 STG.E.U8 desc[UR20][R24.64+0xf0], R7 ;  /* 0x0000f0071800d986 */ /* 0x0001e2000c101114 */
[----:B------:R-:W-:-:S03]  /*e100*/  ISETP.LT.OR P5, PT, R35, 0xf2, !P0 ;  /* 0x000000f22300780c */ /* 0x000fc600047a1670 */
[----:B------:R1:W-:Y:S01]  /*e110*/  @!P6 STG.E.U8 desc[UR20][R24.64+0xf1], R9 ;  /* 0x0000f1091800e986 */ /* 0x0003e2000c101114 */
[----:B------:R-:W-:Y:S02]  /*e120*/  ISETP.LT.OR P6, PT, R35, 0xf9, !P0 ;  /* 0x000000f92300780c */ /* 0x000fe400047c1670 */
[----:B------:R-:W-:Y:S01]  /*e130*/  F2FP.SATFINITE.E5M2.F32.PACK_AB_MERGE_C R13, RZ, R0, RZ ;  /* 0x00000000ff0d723e */ /* 0x000fe200048060ff */
[----:B------:R-:W-:Y:S01]  /*e140*/  FMUL R0, R223, UR22 ;  /* 0x00000016df007c20 */ /* 0x000fe20008400000 */
[----:B------:R-:W-:Y:S01]  /*e150*/  ISETP.LT.OR P0, PT, R35, 0xfa, !P0 ;  /* 0x000000fa2300780c */ /* 0x000fe20004701670 */
[----:B------:R-:W-:-:S03]  /*e160*/  FMUL R2, R225, UR22 ;  /* 0x00000016e1027c20 */ /* 0x000fc60008400000 */
[----:B0-----:R-:W-:Y:S02]  /*e170*/  F2FP.SATFINITE.E5M2.F32.PACK_AB_MERGE_C R7, RZ, R0, RZ ;  /* 0x00000000ff07723e */ /* 0x001fe400048060ff */
[----:B-1----:R-:W-:Y:S01]  /*e180*/  F2FP.SATFINITE.E5M2.F32.PACK_AB_MERGE_C R9, RZ, R2, RZ ;  /* 0x00000002ff09723e */ /* 0x002fe200048060ff */
[----:B---3--:R-:W-:Y:S01]  /*e190*/  FMUL R3, R224, UR22 ;  /* 0x00000016e0037c20 */ /* 0x008fe20008400000 */
[----:B----4-:R-:W-:Y:S01]  /*e1a0*/  FMUL R4, R226, UR22 ;  /* 0x00000016e2047c20 */ /* 0x010fe20008400000 */
[----:B------:R-:W-:-:S03]  /*e1b0*/  FMUL R5, R227, UR22 ;  /* 0x00000016e3057c20 */ /* 0x000fc60008400000 */
[----:B------:R-:W-:Y:S02]  /*e1c0*/  F2FP.SATFINITE.E5M2.F32.PACK_AB_MERGE_C R3, RZ, R3, RZ ;  /* 0x00000003ff03723e */ /* 0x000fe400048060ff */
[----:B------:R-:W-:Y:S02]  /*e1d0*/  F2FP.SATFINITE.E5M2.F32.PACK_AB_MERGE_C R11, RZ, R4, RZ ;  /* 0x00000004ff0b723e */ /* 0x000fe400048060ff */
[----:B------:R-:W-:Y:S01]  /*e1e0*/  F2FP.SATFINITE.E5M2.F32.PACK_AB_MERGE_C R5, RZ, R5, RZ ;  /* 0x00000005ff05723e */ /* 0x000fe200048060ff */
[----:B------:R0:W-:Y:S04]  /*e1f0*/  @!P3 STG.E.U8 desc[UR20][R26.64+0xf0], R13 ;  /* 0x0000f00d1a00b986 */ /* 0x0001e8000c101114 */
[----:B------:R0:W-:Y:S04]  /*e200*/  @!P5 STG.E.U8 desc[UR20][R26.64+0xf1], R7 ;  /* 0x0000f1071a00d986 */ /* 0x0001e8000c101114 */
[----:B------:R0:W-:Y:S04]  /*e210*/  @!P4 STG.E.U8 desc[UR20][R24.64+0xf8], R9 ;  /* 0x0000f8091800c986 */ /* 0x0001e8000c101114 */
[----:B------:R0:W-:Y:S04]  /*e220*/  @!P1 STG.E.U8 desc[UR20][R24.64+0xf9], R3 ;  /* 0x0000f90318009986 */ /* 0x0001e8000c101114 */
[----:B------:R0:W-:Y:S04]  /*e230*/  @!P6 STG.E.U8 desc[UR20][R26.64+0xf8], R11 ;  /* 0x0000f80b1a00e986 */ /* 0x0001e8000c101114 */
[----:B------:R0:W-:Y:S02]  /*e240*/  @!P0 STG.E.U8 desc[UR20][R26.64+0xf9], R5 ;  /* 0x0000f9051a008986 */ /* 0x0001e4000c101114 */
.L_x_289:
[----:B------:R-:W-:Y:S05]  /*e250*/  BSYNC B0 ;  /* 0x0000000000007941 */ /* 0x000fea0003800000 */
.L_x_31:
[----:B0----5:R-:W2:Y:S04]  /*e260*/  LDL.LU R3, [R1+0x70] ;  /* 0x0000700001037983 */ /* 0x021ea80000300800 */
[----:B------:R-:W2:Y:S01]  /*e270*/  LDL.LU R2, [R1+0x74] ;  /* 0x0000740001027983 */ /* 0x000ea20000300800 */
[----:B------:R-:W-:Y:S01]  /*e280*/  ULDC UR6, c[0x0][0xc] ;  /* 0x0000030000067ab9 */ /* 0x000fe20000000800 */
[----:B------:R-:W-:Y:S01]  /*e290*/  ULDC UR7, c[0x0][0x10] ;  /* 0x0000040000077ab9 */ /* 0x000fe20000000800 */
[----:B------:R-:W2:Y:S01]  /*e2a0*/  LDC R5, c[0x0][0x14] ;  /* 0x00000500ff057b82 */ /* 0x000ea20000000800 */
[----:B------:R-:W-:Y:S01]  /*e2b0*/  UIMAD.WIDE.U32 UR6, UR6, UR7, URZ ;  /* 0x00000007060672a5 */ /* 0x000fe2000f8e003f */
[----:B------:R-:W-:Y:S01]  /*e2c0*/  PRMT R0, RZ, 0x7610, R0 ;  /* 0x00007610ff007816 */ /* 0x000fe20000000000 */
[----:B------:R-:W-:-:S04]  /*e2d0*/  UMOV UR24, 0xffffffff ;  /* 0xffffffff00187882 */ /* 0x000fc80000000000 */
[----:B--2---:R-:W-:-:S04]  /*e2e0*/  IMAD.WIDE.U32 R2, R5, UR6, R2 ;  /* 0x0000000605027c25 */ /* 0x004fc8000f8e0002 */
[----:B------:R-:W-:Y:S01]  /*e2f0*/  IMAD R5, R5, UR7, RZ ;  /* 0x0000000705057c24 */ /* 0x000fe2000f8e02ff */
[----:B------:R-:W-:Y:S01]  /*e300*/  ULDC.64 UR6, c[0x0][0x650] ;  /* 0x0001940000067ab9 */ /* 0x000fe20000000a00 */
[----:B------:R-:W-:Y:S01]  /*e310*/  IMAD.MOV.U32 R19, RZ, RZ, R2 ;  /* 0x000000ffff137224 */ /* 0x000fe200078e0002 */
[----:B------:R-:W-:Y:S01]  /*e320*/  ISETP.GE.U32.AND P0, PT, R2, UR6, PT ;  /* 0x0000000602007c0c */ /* 0x000fe2000bf06070 */
[----:B------:R-:W-:Y:S02]  /*e330*/  IMAD.IADD R22, R3, 0x1, R5 ;  /* 0x0000000103167824 */ /* 0x000fe400078e0205 */
[----:B------:R-:W-:-:S03]  /*e340*/  IMAD.MOV.U32 R2, RZ, RZ, -0x1 ;  /* 0xffffffffff027424 */ /* 0x000fc600078e00ff */
[----:B------:R0:W-:Y:S01]  /*e350*/  STL [R1+0x70], R22 ;  /* 0x0000701601007387 */ /* 0x0001e20000100800 */
[----:B------:R-:W-:-:S03]  /*e360*/  ISETP.GE.U32.AND.EX P0, PT, R22, UR7, PT, P0 ;  /* 0x0000000716007c0c */ /* 0x000fc6000bf06100 */
[----:B------:R0:W-:Y:S04]  /*e370*/  STL [R1+0x74], R19 ;  /* 0x0000741301007387 */ /* 0x0001e80000100800 */
[----:B------:R0:W-:Y:S06]  /*e380*/  STL [R1+0x78], R2 ;  /* 0x0000780201007387 */ /* 0x0001ec0000100800 */
[----:B------:R-:W-:Y:S05]  /*e390*/  @P0 BRA `(.L_x_290) ;  /* 0x00000004006c0947 */ /* 0x000fea0003800000 */
[----:B------:R-:W2:Y:S01]  /*e3a0*/  S2R R14, SR_CTAID.X ;  /* 0x00000000000e7919 */ /* 0x000ea20000002500 */
[----:B------:R-:W5:Y:S01]  /*e3b0*/  LDC.64 R8, c[0x0][0x628] ;  /* 0x00018a00ff087b82 */ /* 0x000f620000000a00 */
[----:B------:R-:W-:Y:S01]  /*e3c0*/  ULDC UR6, c[0x0][0x150] ;  /* 0x0000540000067ab9 */ /* 0x000fe20000000800 */
[----:B------:R-:W-:Y:S01]  /*e3d0*/  IMAD.MOV.U32 R6, RZ, RZ, R19 ;  /* 0x000000ffff067224 */ /* 0x000fe200078e0013 */
[----:B------:R-:W0:Y:S01]  /*e3e0*/  S2R R16, SR_CTAID.Y ;  /* 0x0000000000107919 */ /* 0x000e220000002600 */
[----:B------:R-:W-:-:S04]  /*e3f0*/  IMAD.MOV.U32 R7, RZ, RZ, R22 ;  /* 0x000000ffff077224 */ /* 0x000fc800078e0016 */
[----:B------:R-:W0:Y:S08]  /*e400*/  LDC R17, c[0x0][0x144] ;  /* 0x00005100ff117b82 */ /* 0x000e300000000800 */
[----:B------:R-:W0:Y:S08]  /*e410*/  LDC R10, c[0x0][0x630] ;  /* 0x00018c00ff0a7b82 */ /* 0x000e300000000800 */
[----:B------:R-:W0:Y:S01]  /*e420*/  LDC.64 R12, c[0x0][0x620] ;  /* 0x00018800ff0c7b82 */ /* 0x000e220000000a00 */
[----:B-----5:R-:W-:-:S04]  /*e430*/  ISETP.NE.U32.AND P0, PT, R8, RZ, PT ;  /* 0x000000ff0800720c */ /* 0x020fc80003f05070 */
[----:B------:R-:W-:Y:S02]  /*e440*/  ISETP.NE.AND.EX P0, PT, R9, RZ, PT, P0 ;  /* 0x000000ff0900720c */ /* 0x000fe40003f05300 */
[----:B--2---:R-:W-:-:S05]  /*e450*/  I2FP.F32.U32 R0, R14 ;  /* 0x0000000e00007245 */ /* 0x004fca0000201000 */
[----:B------:R-:W-:-:S04]  /*e460*/  FMUL R0, R0, UR6 ;  /* 0x0000000600007c20 */ /* 0x000fc80008400000 */
[----:B------:R2:W0:Y:S02]  /*e470*/  F2I.U32.TRUNC.NTZ R15, R0 ;  /* 0x00000000000f7305 */ /* 0x000424000020f000 */
[----:B------:R-:W-:Y:S05]  /*e480*/  @!P0 BRA `(.L_x_291) ;  /* 0x0000000000288947 */ /* 0x000fea0003800000 */
[----:B--2---:R-:W2:Y:S02]  /*e490*/  LDC R0, c[0x0][0x634] ;  /* 0x00018d00ff007b82 */ /* 0x004ea40000000800 */
[----:B--2---:R-:W-:-:S05]  /*e4a0*/  IADD3 R7, P0, R19, R0, RZ ;  /* 0x0000000013077210 */ /* 0x004fca0007f1e0ff */
[----:B------:R-:W-:-:S04]  /*e4b0*/  IMAD.X R11, RZ, RZ, R22, P0 ;  /* 0x000000ffff0b7224 */ /* 0x000fc800000e0616 */
[----:B0-----:R-:W-:-:S04]  /*e4c0*/  IMAD.WIDE.U32 R2, R11, R8, RZ ;  /* 0x000000080b027225 */ /* 0x001fc800078e00ff */
[----:B------:R-:W-:-:S04]  /*e4d0*/  IMAD.WIDE.U32 R4, P0, R7, R9, R2 ;  /* 0x0000000907047225 */ /* 0x000fc80007800002 */
[----:B------:R-:W-:-:S04]  /*e4e0*/  IMAD.WIDE.U32 R2, R7, R8, RZ ;  /* 0x0000000807027225 */ /* 0x000fc800078e00ff */
[----:B------:R-:W-:Y:S01]  /*e4f0*/  IMAD.X R7, RZ, RZ, RZ, P0 ;  /* 0x000000ffff077224 */ /* 0x000fe200000e06ff */
[----:B------:R-:W-:Y:S01]  /*e500*/  IADD3 RZ, P0, R3, R4, RZ ;  /* 0x0000000403ff7210 */ /* 0x000fe20007f1e0ff */
[----:B------:R-:W-:-:S04]  /*e510*/  IMAD.MOV.U32 R6, RZ, RZ, R5 ;  /* 0x000000ffff067224 */ /* 0x000fc800078e0005 */
[----:B------:R-:W-:-:S08]  /*e520*/  IMAD.WIDE.U32.X R6, R11, R9, R6, P0 ;  /* 0x000000090b067225 */ /* 0x000fd000000e0406 */
.L_x_291:
[-CC-:B0-----:R-:W-:Y:S01]  /*e530*/  SHF.R.U64 R24, R6, R10.reuse, R7.reuse ;  /* 0x0000000a06187219 */ /* 0x181fe20000001207 */
[----:B------:R-:W0:Y:S01]  /*e540*/  LDC.64 R20, c[0x0][0x640] ;  /* 0x00019000ff147b82 */ /* 0x000e220000000a00 */
[----:B--2---:R-:W-:Y:S01]  /*e550*/  SHF.R.U32.HI R0, RZ, R10, R7 ;  /* 0x0000000aff007219 */ /* 0x004fe20000011607 */
[----:B------:R-:W-:Y:S01]  /*e560*/  IMAD.MOV.U32 R2, RZ, RZ, R19 ;  /* 0x000000ffff027224 */ /* 0x000fe200078e0013 */
[----:B------:R-:W-:Y:S01]  /*e570*/  IADD3 R5, P0, RZ, -R24, RZ ;  /* 0x80000018ff057210 */ /* 0x000fe20007f1e0ff */
[----:B------:R-:W-:Y:S01]  /*e580*/  IMAD.MOV R15, RZ, RZ, -R15 ;  /* 0x000000ffff0f7224 */ /* 0x000fe200078e0a0f */
[----:B------:R-:W-:Y:S01]  /*e590*/  ULDC UR6, c[0x0][0x154] ;  /* 0x0000550000067ab9 */ /* 0x000fe20000000800 */
[----:B------:R-:W-:Y:S02]  /*e5a0*/  IMAD.MOV.U32 R7, RZ, RZ, 0x1 ;  /* 0x00000001ff077424 */ /* 0x000fe400078e00ff */
[----:B------:R-:W2:Y:S01]  /*e5b0*/  LDC R4, c[0x0][0x618] ;  /* 0x00018600ff047b82 */ /* 0x000ea20000000800 */
[----:B------:R-:W-:-:S02]  /*e5c0*/  IMAD.X R3, RZ, RZ, ~R0, P0 ;  /* 0x000000ffff037224 */ /* 0x000fc400000e0e00 */
[----:B------:R-:W-:Y:S02]  /*e5d0*/  IMAD R15, R17, R15, R14 ;  /* 0x0000000f110f7224 */ /* 0x000fe400078e020e */
[-C--:B------:R-:W-:Y:S02]  /*e5e0*/  IMAD R0, R3, R12.reuse, RZ ;  /* 0x0000000c03007224 */ /* 0x080fe400078e02ff */
[----:B------:R-:W-:Y:S01]  /*e5f0*/  IMAD.MOV.U32 R3, RZ, RZ, R22 ;  /* 0x000000ffff037224 */ /* 0x000fe200078e0016 */
[----:B------:R-:W5:Y:S01]  /*e600*/  LDC R6, c[0x0][0x608] ;  /* 0x00018200ff067b82 */ /* 0x000f620000000800 */
[----:B------:R-:W-:-:S04]  /*e610*/  IMAD.WIDE.U32 R2, R5, R12, R2 ;  /* 0x0000000c05027225 */ /* 0x000fc800078e0002 */
[----:B------:R-:W-:-:S03]  /*e620*/  IMAD R5, R5, R13, R0 ;  /* 0x0000000d05057224 */ /* 0x000fc600078e0200 */
[----:B------:R-:W1:Y:S01]  /*e630*/  LDC R18, c[0x0][0x658] ;  /* 0x00019600ff127b82 */ /* 0x000e620000000800 */
[----:B------:R-:W-:Y:S01]  /*e640*/  I2FP.F32.U32 R0, R16 ;  /* 0x0000001000007245 */ /* 0x000fe20000201000 */
[----:B------:R-:W-:Y:S01]  /*e650*/  IMAD.IADD R3, R3, 0x1, R5 ;  /* 0x0000000103037824 */ /* 0x000fe200078e0205 */
[----:B0-----:R-:W-:Y:S01]  /*e660*/  ISETP.NE.U32.AND P0, PT, R20, RZ, PT ;  /* 0x000000ff1400720c */ /* 0x001fe20003f05070 */
[----:B------:R-:W-:Y:S02]  /*e670*/  IMAD.MOV.U32 R5, RZ, RZ, -0x1 ;  /* 0xffffffffff057424 */ /* 0x000fe400078e00ff */
[----:B------:R-:W-:Y:S02]  /*e680*/  FMUL R0, R0, UR6 ;  /* 0x0000000600007c20 */ /* 0x000fe40008400000 */
[----:B------:R-:W0:Y:S01]  /*e690*/  LDC R13, c[0x0][0x148] ;  /* 0x00005200ff0d7b82 */ /* 0x000e220000000800 */
[----:B--2---:R-:W-:Y:S01]  /*e6a0*/  SHF.R.U64 R10, R2, R4, R3 ;  /* 0x00000004020a7219 */ /* 0x004fe20000001203 */
[----:B------:R2:W0:Y:S01]  /*e6b0*/  F2I.U32.TRUNC.NTZ R12, R0 ;  /* 0x00000000000c7305 */ /* 0x000422000020f000 */
[----:B------:R-:W-:-:S02]  /*e6c0*/  ISETP.NE.AND.EX P0, PT, R21, RZ, PT, P0 ;  /* 0x000000ff1500720c */ /* 0x000fc40003f05300 */
[----:B------:R-:W-:-:S03]  /*e6d0*/  SHF.R.U32.HI R3, RZ, R4, R3 ;  /* 0x00000004ff037219 */ /* 0x000fc60000011603 */
[----:B------:R-:W0:Y:S01]  /*e6e0*/  LDC R14, c[0x0][0x600] ;  /* 0x00018000ff0e7b82 */ /* 0x000e220000000800 */
[-CC-:B-----5:R-:W-:Y:S02]  /*e6f0*/  SHF.R.U64 R8, R10, R6.reuse, R3.reuse ;  /* 0x000000060a087219 */ /* 0x1a0fe40000001203 */
[----:B------:R-:W-:-:S05]  /*e700*/  SHF.R.U32.HI R3, RZ, R6, R3 ;  /* 0x00000006ff037219 */ /* 0x000fca0000011603 */
[----:B------:R-:W0:Y:S01]  /*e710*/  LDC R19, c[0x0][0x648] ;  /* 0x00019200ff137b82 */ /* 0x000e220000000800 */
[-CC-:B-1----:R-:W-:Y:S02]  /*e720*/  SHF.R.U64 R11, R8, R18.reuse, R3.reuse ;  /* 0x00000012080b7219 */ /* 0x182fe40000001203 */
[-C--:B------:R-:W-:Y:S02]  /*e730*/  SHF.L.U32 R5, R5, R18.reuse, RZ ;  /* 0x0000001205057219 */ /* 0x080fe400000006ff */
[-C--:B------:R-:W-:Y:S01]  /*e740*/  SHF.R.U32.HI R3, RZ, R18.reuse, R3 ;  /* 0x00000012ff037219 */ /* 0x080fe20000011603 */
[----:B------:R-:W-:Y:S01]  /*e750*/  IMAD.MOV.U32 R2, RZ, RZ, R11 ;  /* 0x000000ffff027224 */ /* 0x000fe200078e000b */
[----:B------:R-:W-:Y:S01]  /*e760*/  SHF.L.U32 R34, R7, R18, RZ ;  /* 0x0000001207227219 */ /* 0x000fe200000006ff */
[----:B------:R-:W1:Y:S01]  /*e770*/  LDC R22, c[0x0][0x638] ;  /* 0x00018e00ff167b82 */ /* 0x000e620000000800 */
[----:B------:R-:W-:-:S07]  /*e780*/  LOP3.LUT R17, RZ, R5, RZ, 0x33, !PT ;  /* 0x00000005ff117212 */ /* 0x000fce00078e33ff */
[----:B------:R-:W0:Y:S01]  /*e790*/  LDC R23, c[0x0][0x610] ;  /* 0x00018400ff177b82 */ /* 0x000e220000000800 */
[----:B--2---:R-:W-:Y:S05]  /*e7a0*/  @!P0 BRA `(.L_x_292) ;  /* 0x0000000000288947 */ /* 0x004fea0003800000 */
[----:B------:R-:W2:Y:S02]  /*e7b0*/  LDC R0, c[0x0][0x64c] ;  /* 0x00019300ff007b82 */ /* 0x000ea40000000800 */
[----:B--2---:R-:W-:-:S05]  /*e7c0*/  IADD3 R7, P0, R11, R0, RZ ;  /* 0x000000000b077210 */ /* 0x004fca0007f1e0ff */
        /* <DEDUP_REMOVED lines=8> */
.L_x_292:
[----:B0-----:R-:W-:Y:S01]  /*e850*/  SHF.R.U64 R0, R2, R19, R3 ;  /* 0x0000001302007219 */ /* 0x001fe20000001203 */
[----:B------:R-:W-:Y:S01]  /*e860*/  VIADD R3, R14, 0xffffffff ;  /* 0xffffffff0e037836 */ /* 0x000fe20000000000 */
[----:B------:R-:W-:Y:S01]  /*e870*/  LOP3.LUT R5, R8, R17, RZ, 0xc0, !PT ;  /* 0x0000001108057212 */ /* 0x000fe200078ec0ff */
[----:B------:R-:W-:Y:S01]  /*e880*/  IMAD.MOV R12, RZ, RZ, -R12 ;  /* 0x000000ffff0c7224 */ /* 0x000fe200078e0a0c */
[----:B------:R-:W-:Y:S01]  /*e890*/  R2UR UR24, R24 ;  /* 0x00000000181872ca */ /* 0x000fe200000e0000 */
[----:B------:R-:W-:Y:S01]  /*e8a0*/  IMAD.MOV R2, RZ, RZ, -R0 ;  /* 0x000000ffff027224 */ /* 0x000fe200078e0a00 */
[----:B------:R-:W-:Y:S01]  /*e8b0*/  LOP3.LUT R3, R10, R3, RZ, 0xc0, !PT ;  /* 0x000000030a037212 */ /* 0x000fe200078ec0ff */
[----:B------:R-:W-:Y:S02]  /*e8c0*/  IMAD R34, R34, R0, R5 ;  /* 0x0000000022227224 */ /* 0x000fe400078e0205 */
[----:B------:R-:W-:Y:S02]  /*e8d0*/  @P2 IMAD R15, R13, R12, R16 ;  /* 0x0000000c0d0f2224 */ /* 0x000fe400078e0210 */
[----:B-1----:R-:W-:-:S02]  /*e8e0*/  IMAD R0, R2, R22, R11 ;  /* 0x0000001602007224 */ /* 0x002fc400078e020b */
[----:B------:R-:W-:Y:S02]  /*e8f0*/  IMAD R34, R34, R23, R15 ;  /* 0x0000001722227224 */ /* 0x000fe400078e020f */
[----:B------:R-:W-:Y:S02]  /*e900*/  IMAD R3, R0, R14, R3 ;  /* 0x0000000e00037224 */ /* 0x000fe400078e0203 */
[----:B------:R-:W-:-:S03]  /*e910*/  IMAD.MOV.U32 R0, RZ, RZ, 0x1 ;  /* 0x00000001ff007424 */ /* 0x000fc600078e00ff */
[----:B------:R-:W-:Y:S02]  /*e920*/  SEL R2, R3, R34, !P2 ;  /* 0x0000002203027207 */ /* 0x000fe40005000000 */
[----:B------:R-:W-:-:S03]  /*e930*/  SEL R34, R34, R3, !P2 ;  /* 0x0000000322227207 */ /* 0x000fc60005000000 */
[----:B------:R2:W-:Y:S04]  /*e940*/  STL [R1+0x78], R2 ;  /* 0x0000780201007387 */ /* 0x0005e80000100800 */
.L_x_290:
[----:B------:R0:W-:Y:S01]  /*e950*/  STL [R1+0x7c], R34 ;  /* 0x00007c2201007387 */ /* 0x0001e20000100800 */
[----:B------:R-:W-:-:S13]  /*e960*/  LOP3.LUT P0, RZ, R0, 0xff, RZ, 0xc0, !PT ;  /* 0x000000ff00ff7812 */ /* 0x000fda000780c0ff */
[----:B0-----:R-:W-:Y:S05]  /*e970*/  @P0 BRA `(.L_x_293) ;  /* 0xffffff2400b00947 */ /* 0x001fea000383ffff */
[----:B------:R-:W-:Y:S05]  /*e980*/  EXIT ;  /* 0x000000000000794d */ /* 0x000fea0003800000 */
.L_x_3:
[----:B------:R-:W2:Y:S01]  /*e990*/  LDL R16, [R1+0x74] ;  /* 0x0000740001107983 */ /* 0x000ea20000100800 */
[----:B------:R-:W-:-:S03]  /*e9a0*/  ULDC.64 UR4, c[0x0][0x650] ;  /* 0x0001940000047ab9 */ /* 0x000fc60000000a00 */
[----:B------:R-:W3:Y:S01]  /*e9b0*/  LDL R17, [R1+0x70] ;  /* 0x0000700001117983 */ /* 0x000ee20000100800 */
[----:B------:R-:W-:Y:S01]  /*e9c0*/  PRMT R4, RZ, 0x7610, R4 ;  /* 0x00007610ff047816 */ /* 0x000fe20000000004 */
[----:B------:R-:W-:Y:S02]  /*e9d0*/  IMAD.MOV.U32 R5, RZ, RZ, -0x1 ;  /* 0xffffffffff057424 */ /* 0x000fe400078e00ff */
[----:B------:R-:W-:Y:S02]  /*e9e0*/  IMAD.MOV.U32 R6, RZ, RZ, -0x1 ;  /* 0xffffffffff067424 */ /* 0x000fe400078e00ff */
[----:B------:R-:W-:Y:S01]  /*e9f0*/  IMAD.MOV.U32 R11, RZ, RZ, -0x1 ;  /* 0xffffffffff0b7424 */ /* 0x000fe200078e00ff */
[----:B--2---:R-:W-:-:S04]  /*ea00*/  ISETP.GE.U32.AND P0, PT, R16, UR4, PT ;  /* 0x0000000410007c0c */ /* 0x004fc8000bf06070 */
[----:B---3--:R-:W-:-:S13]  /*ea10*/  ISETP.GE.U32.AND.EX P0, PT, R17, UR5, PT, P0 ;  /* 0x0000000511007c0c */ /* 0x008fda000bf06100 */
[----:B------:R-:W-:Y:S05]  /*ea20*/  @P0 BRA `(.L_x_294) ;  /* 0x00000004005c0947 */ /* 0x000fea0003800000 */
        /* <DEDUP_REMOVED lines=18> */
.L_x_295:
[-CC-:B------:R-:W-:Y:S01]  /*eb50*/  SHF.R.U64 R11, R8, R12.reuse, R9.reuse ;  /* 0x0000000c080b7219 */ /* 0x180fe20000001209 */
[----:B------:R-:W0:Y:S01]  /*eb60*/  LDC.64 R20, c[0x0][0x640] ;  /* 0x00019000ff147b82 */ /* 0x000e220000000a00 */
[----:B------:R-:W-:Y:S01]  /*eb70*/  SHF.R.U32.HI R3, RZ, R12, R9 ;  /* 0x0000000cff037219 */ /* 0x000fe20000011609 */
[----:B------:R-:W-:Y:S01]  /*eb80*/  ULDC UR4, c[0x0][0x150] ;  /* 0x0000540000047ab9 */ /* 0x000fe20000000800 */
[----:B------:R-:W-:Y:S01]  /*eb90*/  IADD3 R7, P0, RZ, -R11, RZ ;  /* 0x8000000bff077210 */ /* 0x000fe20007f1e0ff */
[----:B------:R-:W-:Y:S01]  /*eba0*/  IMAD.MOV.U32 R4, RZ, RZ, R16 ;  /* 0x000000ffff047224 */ /* 0x000fe200078e0010 */
[----:B------:R-:W-:Y:S01]  /*ebb0*/  I2FP.F32.U32 R6, R2 ;  /* 0x0000000200067245 */ /* 0x000fe20000201000 */
[----:B------:R-:W-:Y:S02]  /*ebc0*/  IMAD.MOV.U32 R5, RZ, RZ, R17 ;  /* 0x000000ffff057224 */ /* 0x000fe400078e0011 */
[----:B------:R-:W1:Y:S01]  /*ebd0*/  LDC R10, c[0x0][0x618] ;  /* 0x00018600ff0a7b82 */ /* 0x000e620000000800 */
[----:B------:R-:W-:-:S02]  /*ebe0*/  IMAD.X R3, RZ, RZ, ~R3, P0 ;  /* 0x000000ffff037224 */ /* 0x000fc400000e0e03 */
[----:B------:R-:W-:Y:S01]  /*ebf0*/  FMUL R9, R6, UR4 ;  /* 0x0000000406097c20 */ /* 0x000fe20008400000 */
[----:B------:R-:W-:Y:S01]  /*ec00*/  IMAD.WIDE.U32 R4, R7, R14, R4 ;  /* 0x0000000e07047225 */ /* 0x000fe200078e0004 */
[----:B------:R-:W-:-:S03]  /*ec10*/  ULDC UR4, c[0x0][0x154] ;  /* 0x0000550000047ab9 */ /* 0x000fc60000000800 */
[----:B------:R-:W-:Y:S01]  /*ec20*/  IMAD R6, R3, R14, RZ ;  /* 0x0000000e03067224 */ /* 0x000fe200078e02ff */
[----:B------:R-:W2:Y:S01]  /*ec30*/  LDC R13, c[0x0][0x144] ;  /* 0x00005100ff0d7b82 */ /* 0x000ea20000000800 */
[----:B------:R-:W3:Y:S02]  /*ec40*/  F2I.U32.TRUNC.NTZ R9, R9 ;  /* 0x0000000900097305 */ /* 0x000ee4000020f000 */
[----:B------:R-:W-:Y:S02]  /*ec50*/  IMAD R3, R7, R15, R6 ;  /* 0x0000000f07037224 */ /* 0x000fe400078e0206 */
[----:B------:R-:W-:Y:S02]  /*ec60*/  IMAD.MOV.U32 R6, RZ, RZ, -0x1 ;  /* 0xffffffffff067424 */ /* 0x000fe400078e00ff */
[----:B------:R-:W-:Y:S01]  /*ec70*/  IMAD.IADD R3, R5, 0x1, R3 ;  /* 0x0000000105037824 */ /* 0x000fe200078e0203 */
[----:B------:R-:W4:Y:S01]  /*ec80*/  LDC R12, c[0x0][0x608] ;  /* 0x00018200ff0c7b82 */ /* 0x000f220000000800 */
[----:B------:R-:W-:-:S02]  /*ec90*/  I2FP.F32.U32 R5, R0 ;  /* 0x0000000000057245 */ /* 0x000fc40000201000 */
[----:B0-----:R-:W-:-:S03]  /*eca0*/  ISETP.NE.U32.AND P0, PT, R20, RZ, PT ;  /* 0x000000ff1400720c */ /* 0x001fc60003f05070 */
[----:B------:R-:W-:Y:S01]  /*ecb0*/  FMUL R5, R5, UR4 ;  /* 0x0000000405057c20 */ /* 0x000fe20008400000 */
[----:B------:R-:W-:Y:S01]  /*ecc0*/  ISETP.NE.AND.EX P0, PT, R21, RZ, PT, P0 ;  /* 0x000000ff1500720c */ /* 0x000fe20003f05300 */
[----:B------:R-:W0:Y:S01]  /*ecd0*/  LDC R7, c[0x0][0x658] ;  /* 0x00019600ff077b82 */ /* 0x000e220000000800 */
[-C--:B-1----:R-:W-:Y:S01]  /*ece0*/  SHF.R.U64 R8, R4, R10.reuse, R3 ;  /* 0x0000000a04087219 */ /* 0x082fe20000001203 */
[----:B---3--:R-:W-:Y:S01]  /*ecf0*/  IMAD.MOV R4, RZ, RZ, -R9 ;  /* 0x000000ffff047224 */ /* 0x008fe200078e0a09 */
[----:B------:R-:W-:Y:S02]  /*ed00*/  SHF.R.U32.HI R3, RZ, R10, R3 ;  /* 0x0000000aff037219 */ /* 0x000fe40000011603 */
[----:B------:R1:W3:Y:S03]  /*ed10*/  F2I.U32.TRUNC.NTZ R10, R5 ;  /* 0x00000005000a7305 */ /* 0x0002e6000020f000 */
[----:B------:R-:W1:Y:S01]  /*ed20*/  LDC R17, c[0x0][0x148] ;  /* 0x00005200ff117b82 */ /* 0x000e620000000800 */
[----:B--2---:R-:W-:-:S02]  /*ed30*/  IMAD R19, R13, R4, R2 ;  /* 0x000000040d137224 */ /* 0x004fc400078e0202 */
[----:B------:R-:W-:-:S05]  /*ed40*/  IMAD.MOV.U32 R4, RZ, RZ, 0x1 ;  /* 0x00000001ff047424 */ /* 0x000fca00078e00ff */
[----:B------:R-:W2:Y:S01]  /*ed50*/  LDC R14, c[0x0][0x600] ;  /* 0x00018000ff0e7b82 */ /* 0x000ea20000000800 */
[-CC-:B----4-:R-:W-:Y:S02]  /*ed60*/  SHF.R.U64 R13, R8, R12.reuse, R3.reuse ;  /* 0x0000000c080d7219 */ /* 0x190fe40000001203 */
[----:B------:R-:W-:-:S05]  /*ed70*/  SHF.R.U32.HI R2, RZ, R12, R3 ;  /* 0x0000000cff027219 */ /* 0x000fca0000011603 */
[----:B------:R-:W4:Y:S01]  /*ed80*/  LDC R16, c[0x0][0x648] ;  /* 0x00019200ff107b82 */ /* 0x000f220000000800 */
[-CC-:B0-----:R-:W-:Y:S02]  /*ed90*/  SHF.R.U64 R15, R13, R7.reuse, R2.reuse ;  /* 0x000000070d0f7219 */ /* 0x181fe40000001202 */
[-C--:B------:R-:W-:Y:S02]  /*eda0*/  SHF.L.U32 R6, R6, R7.reuse, RZ ;  /* 0x0000000706067219 */ /* 0x080fe400000006ff */
[-C--:B------:R-:W-:Y:S01]  /*edb0*/  SHF.R.U32.HI R3, RZ, R7.reuse, R2 ;  /* 0x00000007ff037219 */ /* 0x080fe20000011602 */
[----:B------:R-:W-:Y:S01]  /*edc0*/  IMAD.MOV.U32 R2, RZ, RZ, R15 ;  /* 0x000000ffff027224 */ /* 0x000fe200078e000f */
[----:B------:R-:W-:Y:S01]  /*edd0*/  SHF.L.U32 R12, R4, R7, RZ ;  /* 0x00000007040c7219 */ /* 0x000fe200000006ff */
[----:B------:R-:W0:Y:S01]  /*ede0*/  LDC R18, c[0x0][0x638] ;  /* 0x00018e00ff127b82 */ /* 0x000e220000000800 */
[----:B------:R-:W-:-:S07]  /*edf0*/  LOP3.LUT R22, RZ, R6, RZ, 0x33, !PT ;  /* 0x00000006ff167212 */ /* 0x000fce00078e33ff */
        /* <DEDUP_REMOVED lines=12> */
.L_x_296:
[----:B----4-:R-:W-:Y:S01]  /*eec0*/  SHF.R.U64 R3, R2, R16, R3 ;  /* 0x0000001002037219 */ /* 0x010fe20000001203 */
[----:B--2---:R-:W-:Y:S01]  /*eed0*/  VIADD R5, R14, 0xffffffff ;  /* 0xffffffff0e057836 */ /* 0x004fe20000000000 */
[----:B------:R-:W-:Y:S01]  /*eee0*/  LOP3.LUT R2, R13, R22, RZ, 0xc0, !PT ;  /* 0x000000160d027212 */ /* 0x000fe200078ec0ff */
[----:B------:R-:W-:Y:S02]  /*eef0*/  IMAD.MOV R10, RZ, RZ, -R10 ;  /* 0x000000ffff0a7224 */ /* 0x000fe400078e0a0a */
[----:B------:R-:W-:Y:S02]  /*ef00*/  IMAD.MOV R4, RZ, RZ, -R3 ;  /* 0x000000ffff047224 */ /* 0x000fe400078e0a03 */
[----:B------:R-:W-:Y:S01]  /*ef10*/  IMAD R2, R12, R3, R2 ;  /* 0x000000030c027224 */ /* 0x000fe200078e0202 */
[----:B------:R-:W-:Y:S01]  /*ef20*/  LOP3.LUT R3, R8, R5, RZ, 0xc0, !PT ;  /* 0x0000000508037212 */ /* 0x000fe200078ec0ff */
[----:B------:R-:W-:Y:S02]  /*ef30*/  @P2 IMAD R19, R17, R10, R0 ;  /* 0x0000000a11132224 */ /* 0x000fe400078e0200 */
[----:B0-----:R-:W-:-:S02]  /*ef40*/  IMAD R0, R4, R18, R15 ;  /* 0x0000001204007224 */ /* 0x001fc400078e020f */
[----:B------:R-:W-:Y:S02]  /*ef50*/  IMAD R5, R2, R23, R19 ;  /* 0x0000001702057224 */ /* 0x000fe400078e0213 */
[----:B------:R-:W-:Y:S02]  /*ef60*/  IMAD R0, R0, R14, R3 ;  /* 0x0000000e00007224 */ /* 0x000fe400078e0203 */
[----:B------:R-:W-:-:S03]  /*ef70*/  IMAD.MOV.U32 R4, RZ, RZ, 0x1 ;  /* 0x00000001ff047424 */ /* 0x000fc600078e00ff */
[----:B------:R-:W-:Y:S02]  /*ef80*/  SEL R6, R0, R5, !P2 ;  /* 0x0000000500067207 */ /* 0x000fe40005000000 */
[----:B------:R-:W-:-:S07]  /*ef90*/  SEL R5, R5, R0, !P2 ;  /* 0x0000000005057207 */ /* 0x000fce0005000000 */
.L_x_294:
[----:B------:R-:W-:-:S08]  /*efa0*/  NOP ;  /* 0x0000000000007918 */ /* 0x000fd00000000000 */
[----:B------:R-:W0:-:S00]  /*efb0*/  USETMAXREG.DEALLOC.CTAPOOL 0x28 ;  /* 0x00000028000079c8 */ /* 0x000e0000080e0500 */
[----:B------:R-:W-:-:S13]  /*efc0*/  ISETP.NE.AND P0, PT, RZ, UR8, PT ;  /* 0x00000008ff007c0c */ /* 0x000fda000bf05270 */
[----:B------:R-:W-:Y:S05]  /*efd0*/  @P0 EXIT ;  /* 0x000000000000094d */ /* 0x000fea0003800000 */
[----:B0-----:R-:W-:Y:S01]  /*efe0*/  LOP3.LUT P0, RZ, R4, 0xff, RZ, 0xc0, !PT ;  /* 0x000000ff04ff7812 */ /* 0x001fe2000780c0ff */
[----:B------:R-:W-:Y:S02]  /*eff0*/  IMAD.MOV.U32 R0, RZ, RZ, 0x1 ;  /* 0x00000001ff007424 */ /* 0x000fe400078e00ff */
[----:B------:R-:W-:-:S10]  /*f000*/  IMAD.MOV.U32 R8, RZ, RZ, RZ ;  /* 0x000000ffff087224 */ /* 0x000fd400078e00ff */
[----:B------:R-:W-:Y:S05]  /*f010*/  @!P0 BRA `(.L_x_297) ;  /* 0x0000000c00508947 */ /* 0x000fea0003800000 */
[----:B------:R-:W0:Y:S01]  /*f020*/  S2R R2, SR_TID.X ;  /* 0x0000000000027919 */ /* 0x000e220000002100 */
[----:B------:R-:W-:Y:S01]  /*f030*/  ULDC UR4, c[0x0][0x28c] ;  /* 0x0000a30000047ab9 */ /* 0x000fe20000000800 */
[----:B------:R-:W-:Y:S01]  /*f040*/  ULDC UR6, c[0x0][0x658] ;  /* 0x0001960000067ab9 */ /* 0x000fe20000000800 */
[----:B------:R-:W-:Y:S01]  /*f050*/  UIADD3 UR10, UR4, 0x7f, URZ ;  /* 0x0000007f040a7890 */ /* 0x000fe2000fffe03f */
[----:B------:R-:W-:Y:S01]  /*f060*/  BSSY B0, `(.L_x_297) ;  /* 0x00000cf000007945 */ /* 0x000fe20003800000 */
[----:B------:R-:W-:Y:S01]  /*f070*/  UMOV UR7, 0xffffffff ;  /* 0xffffffff00077882 */ /* 0x000fe20000000000 */
[----:B------:R-:W-:Y:S01]  /*f080*/  ULDC UR5, c[0x0][0x600] ;  /* 0x0001800000057ab9 */ /* 0x000fe20000000800 */
[----:B------:R-:W-:Y:S01]  /*f090*/  UMOV UR9, 0x1 ;  /* 0x0000000100097882 */ /* 0x000fe20000000000 */
[----:B------:R-:W-:Y:S01]  /*f0a0*/  USHF.L.U32 UR7, UR7, UR6, URZ ;  /* 0x0000000607077299 */ /* 0x000fe2000800063f */
[----:B------:R-:W-:Y:S01]  /*f0b0*/  IMAD.MOV.U32 R9, RZ, RZ, 0x1 ;  /* 0x00000001ff097424 */ /* 0x000fe200078e00ff */
[----:B------:R-:W-:Y:S01]  /*f0c0*/  UIADD3 UR4, UR5, -0x1, URZ ;  /* 0xffffffff05047890 */ /* 0x000fe2000fffe03f */
[----:B------:R-:W-:Y:S01]  /*f0d0*/  IMAD.MOV.U32 R0, RZ, RZ, 0x1 ;  /* 0x00000001ff007424 */ /* 0x000fe200078e00ff */
[----:B------:R-:W-:Y:S01]  /*f0e0*/  USHF.R.S32.HI UR11, URZ, 0x1f, UR10 ;  /* 0x0000001f3f0b7899 */ /* 0x000fe2000801140a */
[----:B------:R-:W-:Y:S01]  /*f0f0*/  IMAD.MOV.U32 R8, RZ, RZ, RZ ;  /* 0x000000ffff087224 */ /* 0x000fe200078e00ff */
[----:B------:R-:W-:Y:S01]  /*f100*/  ULDC UR8, c[0x0][0xc] ;  /* 0x0000030000087ab9 */ /* 0x000fe20000000800 */
[----:B------:R-:W-:-:S02]  /*f110*/  USHF.L.U32 UR5, UR9, UR6, URZ ;  /* 0x0000000609057299 */ /* 0x000fc4000800063f */
[----:B------:R-:W-:Y:S01]  /*f120*/  ULEA.HI UR11, UR11, UR10, URZ, 0x7 ;  /* 0x0000000a0b0b7291 */ /* 0x000fe2000f8f383f */
[----:B------:R-:W-:Y:S01]  /*f130*/  ULDC UR9, c[0x0][0x10] ;  /* 0x0000040000097ab9 */ /* 0x000fe20000000800 */
[----:B------:R-:W-:Y:S02]  /*f140*/  ULOP3.LUT UR6, URZ, UR7, URZ, 0x33, !UPT ;  /* 0x000000073f067292 */ /* 0x000fe4000f8e333f */
[----:B------:R-:W-:Y:S01]  /*f150*/  UIMAD.WIDE.U32 UR8, UR8, UR9, URZ ;  /* 0x00000009080872a5 */ /* 0x000fe2000f8e003f */
[----:B------:R-:W-:Y:S01]  /*f160*/  ULDC UR7, c[0x0][0x14] ;  /* 0x0000050000077ab9 */ /* 0x000fe20000000800 */
[----:B------:R-:W-:Y:S02]  /*f170*/  USHF.R.S32.HI UR20, URZ, 0x7, UR11 ;  /* 0x000000073f147899 */ /* 0x000fe4000801140b */
[----:B------:R-:W-:Y:S02]  /*f180*/  UIMAD.WIDE.U32 UR22, UR8, UR7, URZ ;  /* 0x00000007081672a5 */ /* 0x000fe4000f8e003f */
[----:B------:R-:W-:-:S02]  /*f190*/  UIMAD UR18, UR9, UR7, URZ ;  /* 0x00000007091272a4 */ /* 0x000fc4000f8e023f */
[----:B------:R-:W-:Y:S01]  /*f1a0*/  ULOP3.LUT UR26, UR13, 0x2, URZ, 0xfc, !UPT ;  /* 0x000000020d1a7892 */ /* 0x000fe2000f8efc3f */
[C---:B0-----:R-:W-:Y:S01]  /*f1b0*/  LOP3.LUT P3, RZ, R2.reuse, 0x7f, RZ, 0xc0, !PT ;  /* 0x0000007f02ff7812 */ /* 0x041fe2000786c0ff */
[----:B------:R-:W-:Y:S01]  /*f1c0*/  UIADD3 UR18, UR23, UR18, URZ ;  /* 0x0000001217127290 */ /* 0x000fe2000fffe03f */
[----:B------:R-:W-:Y:S01]  /*f1d0*/  LOP3.LUT P0, RZ, R2, 0x1f, RZ, 0xc0, !PT ;  /* 0x0000001f02ff7812 */ /* 0x000fe2000780c0ff */
[----:B------:R-:W-:Y:S01]  /*f1e0*/  UIADD3 UR27, UR20, 0x1, URZ ;  /* 0x00000001141b7890 */ /* 0x000fe2000fffe03f */
[----:B------:R-:W-:Y:S02]  /*f1f0*/  ULDC.64 UR24, c[0x0][0x198] ;  /* 0x0000660000187ab9 */ /* 0x000fe40000000a00 */
[----:B------:R-:W-:-:S13]  /*f200*/  PLOP3.LUT P0, PT, P0, P3, PT, 0x8a, 0x0 ;  /* 0x000000000000781c */ /* 0x000fda0000707172 */
.L_x_309:
[----:B------:R-:W-:-:S03]  /*f210*/  UMOV UR7, 0xffffffff ;  /* 0xffffffff00077882 */ /* 0x000fc60000000000 */
[----:B------:R-:W-:Y:S05]  /*f220*/  BRA.DIV UR7, `(.L_x_298) ;  /* 0x0000000e07ec7947 */ /* 0x000fea000b800000 */
[----:B------:R-:W-:-:S13]  /*f230*/  ELECT P1, URZ, PT ;  /* 0x00000000003f782f */ /* 0x000fda0003820000 */
.L_x_321:
[----:B------:R-:W0:Y:S01]  /*f240*/  LDC R2, c[0x0][0x28c] ;  /* 0x0000a300ff027b82 */ /* 0x000e220000000800 */
[----:B------:R-:W-:Y:S01]  /*f250*/  BSSY B1, `(.L_x_299) ;  /* 0x0000038000017945 */ /* 0x000fe20003800000 */
[----:B0-----:R-:W-:-:S13]  /*f260*/  ISETP.LT.OR P1, PT, R2, 0x1, !P1 ;  /* 0x000000010200780c */ /* 0x001fda0004f21670 */
[----:B------:R-:W-:Y:S05]  /*f270*/  @P1 BRA `(.L_x_300) ;  /* 0x0000000000d41947 */ /* 0x000fea0003800000 */
[----:B------:R-:W-:Y:S02]  /*f280*/  IMAD.SHL.U32 R6, R6, 0x100, RZ ;  /* 0x0000010006067824 */ /* 0x000fe400078e00ff */
[----:B------:R-:W-:Y:S02]  /*f290*/  IMAD.SHL.U32 R7, R5, 0x80, RZ ;  /* 0x0000008005077824 */ /* 0x000fe400078e00ff */
[----:B------:R-:W-:Y:S02]  /*f2a0*/  IMAD.MOV.U32 R12, RZ, RZ, RZ ;  /* 0x000000ffff0c7224 */ /* 0x000fe400078e00ff */
[----:B------:R-:W-:Y:S02]  /*f2b0*/  IMAD.U32 R14, RZ, RZ, UR27 ;  /* 0x0000001bff0e7e24 */ /* 0x000fe4000f8e00ff */
[----:B------:R-:W-:Y:S02]  /*f2c0*/  IMAD.MOV.U32 R2, RZ, RZ, R0 ;  /* 0x000000ffff027224 */ /* 0x000fe400078e0000 */
[----:B------:R-:W-:-:S07]  /*f2d0*/  IMAD.MOV.U32 R3, RZ, RZ, R8 ;  /* 0x000000ffff037224 */ /* 0x000fce00078e0008 */
.L_x_304:
[----:B------:R-:W0:Y:S01]  /*f2e0*/  S2R R5, SR_CgaCtaId ;  /* 0x0000000000057919 */ /* 0x000e220000008800 */
[----:B------:R-:W-:-:S04]  /*f2f0*/  MOV R4, 0x400 ;  /* 0x0000040000047802 */ /* 0x000fc80000000f00 */
[----:B0-----:R-:W-:Y:S02]  /*f300*/  LEA R10, R5, R4, 0x18 ;  /* 0x00000004050a7211 */ /* 0x001fe400078ec0ff */
[----:B------:R-:W-:Y:S01]  /*f310*/  SHF.L.U32 R4, R2, 0x1f, RZ ;  /* 0x0000001f02047819 */ /* 0x000fe200000006ff */
[----:B------:R-:W0:Y:S02]  /*f320*/  @!P3 LDC R5, c[0x0][0x500] ;  /* 0x00014000ff05bb82 */ /* 0x000e240000000800 */
[----:B------:R-:W-:-:S04]  /*f330*/  IMAD R13, R3, 0x8, R10 ;  /* 0x00000008030d7824 */ /* 0x000fc800078e020a */
[----:B------:R-:W1:Y:S02]  /*f340*/  SYNCS.PHASECHK.TRANS64.TRYWAIT P1, [R13+URZ+0x28], R4 ;  /* 0x000028040d0075a7 */ /* 0x000e64000802017f */
[----:B-1----:R-:W-:Y:S05]  /*f350*/  @!P1 BRA `(.L_x_301) ;  /* 0x0000000c00c09947 */ /* 0x002fea0003800000 */
.L_x_322:
[----:B------:R-:W-:Y:S01]  /*f360*/  UPRMT UR7, UR26, 0x9910, URZ ;  /* 0x000099101a077896 */ /* 0x000fe2000800003f */
[----:B0-----:R0:W-:Y:S03]  /*f370*/  @!P3 SYNCS.ARRIVE.TRANS64 RZ, [R13+URZ], R5 ;  /* 0x000000050dffb9a7 */ /* 0x0011e6000800003f */
[----:B------:R-:W-:-:S06]  /*f380*/  UISETP.NE.AND UP0, UPT, UR7, 0x2, UPT ;  /* 0x000000020700788c */ /* 0x000fcc000bf05270 */
[----:B------:R-:W-:-:S13]  /*f390*/  PLOP3.LUT P1, PT, PT, PT, UP0, 0x80, 0x0 ;  /* 0x000000000000781c */ /* 0x000fda0003f2f008 */
[----:B0-----:R-:W-:Y:S05]  /*f3a0*/  @P1 BRA `(.L_x_302) ;  /* 0x0000000000041947 */ /* 0x001fea0003800000 */
[----:B------:R-:W-:Y:S01]  /*f3b0*/  BPT.TRAP 0x1 ;  /* 0x000000040000795c */ /* 0x000fe20000300000 */
.L_x_302:
[----:B------:R-:W-:Y:S05]  /*f3c0*/  @P0 BRA `(.L_x_303) ;  /* 0x0000000000040947 */ /* 0x000fea0003800000 */
[----:B------:R-:W-:Y:S01]  /*f3d0*/  BPT.TRAP 0x1 ;  /* 0x000000040000795c */ /* 0x000fe20000300000 */
.L_x_303:
[--C-:B-1----:R-:W-:Y:S01]  /*f3e0*/  IMAD R4, R3, 0x4000, R10.reuse ;  /* 0x0000400003047824 */ /* 0x102fe200078e020a */
[----:B------:R-:W-:Y:S01]  /*f3f0*/  R2UR UR9, R13 ;  /* 0x000000000d0972ca */ /* 0x000fe200000e0000 */
[----:B------:R-:W-:Y:S01]  /*f400*/  IMAD R10, R3, 0x8000, R10 ;  /* 0x00008000030a7824 */ /* 0x000fe200078e020a */
[----:B------:R-:W-:Y:S01]  /*f410*/  UIADD3 UR14, UP0, UR24, 0xf0, URZ ;  /* 0x000000f0180e7890 */ /* 0x000fe2000ff1e03f */
[----:B------:R-:W-:Y:S01]  /*f420*/  VIADD R14, R14, 0xffffffff ;  /* 0xffffffff0e0e7836 */ /* 0x000fe20000000000 */
[----:B------:R-:W-:Y:S01]  /*f430*/  R2UR UR7, R4 ;  /* 0x00000000040772ca */ /* 0x000fe200000e0000 */
[----:B------:R-:W-:Y:S01]  /*f440*/  UIADD3 UR28, UP1, UR24, 0x1f0, URZ ;  /* 0x000001f0181c7890 */ /* 0x000fe2000ff3e03f */
[----:B------:R-:W-:Y:S01]  /*f450*/  R2UR UR8, R10 ;  /* 0x000000000a0872ca */ /* 0x000fe200000e0000 */
[----:B------:R-:W-:Y:S01]  /*f460*/  UIADD3.X UR15, URZ, UR25, URZ, UP0, !UPT ;  /* 0x000000193f0f7290 */ /* 0x000fe200087fe43f */
[----:B------:R-:W-:Y:S01]  /*f470*/  R2UR UR11, R7 ;  /* 0x00000000070b72ca */ /* 0x000fe200000e0000 */
[----:B------:R-:W-:Y:S01]  /*f480*/  VIADD R3, R3, 0x1 ;  /* 0x0000000103037836 */ /* 0x000fe20000000000 */
[----:B------:R-:W-:Y:S01]  /*f490*/  R2UR UR10, R12 ;  /* 0x000000000c0a72ca */ /* 0x000fe200000e0000 */
[----:B------:R-:W-:Y:S01]  /*f4a0*/  UIADD3.X UR29, URZ, UR25, URZ, UP1, !UPT ;  /* 0x000000193f1d7290 */ /* 0x000fe20008ffe43f */
[----:B------:R-:W-:Y:S01]  /*f4b0*/  R2UR UR12, R11 ;  /* 0x000000000b0c72ca */ /* 0x000fe200000e0000 */
[----:B------:R-:W-:Y:S01]  /*f4c0*/  UMOV UR16, 0x0 ;  /* 0x0000000000107882 */ /* 0x000fe20000000000 */
[----:B------:R-:W-:Y:S01]  /*f4d0*/  R2UR UR21, R6 ;  /* 0x00000000061572ca */ /* 0x000fe200000e0000 */
[----:B------:R-:W-:Y:S01]  /*f4e0*/  UMOV UR17, 0x10000000 ;  /* 0x1000000000117882 */ /* 0x000fe20000000000 */
[----:B------:R-:W-:Y:S01]  /*f4f0*/  ISETP.GT.AND P4, PT, R14, 0x1, PT ;  /* 0x000000010e00780c */ /* 0x000fe20003f84270 */
[----:B------:R-:W-:Y:S01]  /*f500*/  UIADD3 UR7, UR7, 0x100, URZ ;  /* 0x0000010007077890 */ /* 0x000fe2000fffe03f */
[----:B------:R-:W-:Y:S01]  /*f510*/  ISETP.NE.AND P1, PT, R3, 0x5, PT ;  /* 0x000000050300780c */ /* 0x000fe20003f25270 */
[----:B------:R-:W-:Y:S01]  /*f520*/  UIADD3 UR19, UR8, 0x14100, URZ ;  /* 0x0001410008137890 */ /* 0x000fe2000fffe03f */
[----:B------:R-:W-:-:S02]  /*f530*/  VIADD R12, R12, 0x80 ;  /* 0x000000800c0c7836 */ /* 0x000fc40000000000 */
[----:B------:R-:W-:Y:S02]  /*f540*/  SEL R5, RZ, 0x1, P1 ;  /* 0x00000001ff057807 */ /* 0x000fe40000800000 */
[----:B------:R-:W-:Y:S01]  /*f550*/  UMOV UR8, UR7 ;  /* 0x0000000700087c82 */ /* 0x000fe20008000000 */
[----:B------:R-:W-:Y:S01]  /*f560*/  SEL R3, R3, RZ, P1 ;  /* 0x000000ff03037207 */ /* 0x000fe20000800000 */
[----:B------:R0:W-:Y:S01]  /*f570*/  UTMALDG.3D [UR8], [UR14], desc[UR16] ;  /* 0x000010080e0075b4 */ /* 0x0001e20008011000 */
[----:B------:R-:W-:Y:S01]  /*f580*/  LOP3.LUT R2, R2, R5, RZ, 0x3c, !PT ;  /* 0x0000000502027212 */ /* 0x000fe200078e3cff */
[----:B0-----:R-:W-:Y:S01]  /*f590*/  UMOV UR8, UR19 ;  /* 0x0000001300087c82 */ /* 0x001fe20008000000 */
[----:B------:R-:W-:Y:S02]  /*f5a0*/  UMOV UR11, UR21 ;  /* 0x00000015000b7c82 */ /* 0x000fe40008000000 */
[----:B------:R0:W-:Y:S02]  /*f5b0*/  UTMALDG.3D [UR8], [UR28], desc[UR16] ;  /* 0x000010081c0075b4 */ /* 0x0001e40008011000 */
[----:B0-----:R-:W-:Y:S05]  /*f5c0*/  @P4 BRA `(.L_x_304) ;  /* 0xfffffffc00444947 */ /* 0x001fea000383ffff */
.L_x_300:
[----:B------:R-:W-:Y:S05]  /*f5d0*/  BSYNC B1 ;  /* 0x0000000000017941 */ /* 0x000fea0003800000 */
.L_x_299:
[----:B------:R-:W2:Y:S01]  /*f5e0*/  LDL.LU R15, [R1+0x70] ;  /* 0x00007000010f7983 */ /* 0x000ea20000300800 */
[----:B------:R-:W-:Y:S01]  /*f5f0*/  LOP3.LUT P5, RZ, R9, 0xff, RZ, 0xc0, !PT ;  /* 0x000000ff09ff7812 */ /* 0x000fe200078ac0ff */
[----:B------:R-:W-:Y:S01]  /*f600*/  VIADD R8, R8, UR20 ;  /* 0x0000001408087c36 */ /* 0x000fe20008000000 */
[----:B------:R-:W-:Y:S01]  /*f610*/  ULDC.64 UR8, c[0x0][0x650] ;  /* 0x0001940000087ab9 */ /* 0x000fe20000000a00 */
[----:B------:R-:W3:Y:S01]  /*f620*/  LDL.LU R13, [R1+0x74] ;  /* 0x00007400010d7983 */ /* 0x000ee20000300800 */
[----:B------:R-:W-:Y:S01]  /*f630*/  IMAD.U32 R5, RZ, RZ, UR20 ;  /* 0x00000014ff057e24 */ /* 0x000fe2000f8e00ff */
[----:B------:R-:W-:Y:S01]  /*f640*/  UISETP.GE.U32.AND UP0, UPT, UR20, 0x5, UPT ;  /* 0x000000051400788c */ /* 0x000fe2000bf06070 */
[----:B------:R-:W-:Y:S01]  /*f650*/  ISETP.GT.U32.AND P1, PT, R8, 0x4, PT ;  /* 0x000000040800780c */ /* 0x000fe20003f24070 */
[----:B------:R-:W-:Y:S01]  /*f660*/  BSSY B1, `(.L_x_305) ;  /* 0x000006c000017945 */ /* 0x000fe20003800000 */
[----:B------:R-:W-:Y:S01]  /*f670*/  IMAD.MOV.U32 R6, RZ, RZ, -0x1 ;  /* 0xffffffffff067424 */ /* 0x000fe200078e00ff */
[----:B------:R-:W-:Y:S01]  /*f680*/  PRMT R9, RZ, 0x7610, R9 ;  /* 0x00007610ff097816 */ /* 0x000fe20000000009 */
[----:B------:R-:W-:Y:S01]  /*f690*/  IMAD.MOV.U32 R11, RZ, RZ, -0x1 ;  /* 0xffffffffff0b7424 */ /* 0x000fe200078e00ff */
[----:B------:R-:W-:-:S02]  /*f6a0*/  ISETP.LT.U32.AND P1, PT, R5, 0x5, P1 ;  /* 0x000000050500780c */ /* 0x000fc40000f21070 */
[----:B------:R-:W0:Y:S01]  /*f6b0*/  @P5 S2R R3, SR_CgaCtaId ;  /* 0x0000000000035919 */ /* 0x000e220000008800 */
[----:B------:R-:W-:Y:S02]  /*f6c0*/  @P5 MOV R2, 0x400 ;  /* 0x0000040000025802 */ /* 0x000fe40000000f00 */
[----:B------:R-:W-:Y:S02]  /*f6d0*/  PLOP3.LUT P4, PT, PT, PT, UP0, 0x80, 0x0 ;  /* 0x000000000000781c */ /* 0x000fe40003f8f008 */
[----:B0-----:R-:W-:Y:S01]  /*f6e0*/  @P5 LEA R4, R3, R2, 0x18 ;  /* 0x0000000203045211 */ /* 0x001fe200078ec0ff */
[----:B------:R-:W-:-:S03]  /*f6f0*/  IMAD.WIDE.U32 R2, R8, -0x33333333, RZ ;  /* 0xcccccccd08027825 */ /* 0x000fc600078e00ff */
[----:B------:R0:W-:Y:S02]  /*f700*/  @P5 SYNCS.ARRIVE.TRANS64.A1T0 RZ, [R4+URZ+0x68], RZ ;  /* 0x000068ff04ff59a7 */ /* 0x0001e4000810003f */
[----:B------:R-:W-:Y:S02]  /*f710*/  SHF.R.U32.HI R5, RZ, 0x2, R3 ;  /* 0x00000002ff057819 */ /* 0x000fe40000011603 */
[----:B------:R-:W-:Y:S02]  /*f720*/  SEL R3, RZ, 0x1, !P1 ;  /* 0x00000001ff037807 */ /* 0x000fe40004800000 */
[----:B------:R-:W-:Y:S01]  /*f730*/  PRMT R2, RZ, 0x7610, R2 ;  /* 0x00007610ff027816 */ /* 0x000fe20000000002 */
[----:B------:R-:W-:Y:S01]  /*f740*/  IMAD R8, R5, -0x5, R8 ;  /* 0xfffffffb05087824 */ /* 0x000fe200078e0208 */
[----:B------:R-:W-:-:S04]  /*f750*/  LOP3.LUT R0, R0, R3, RZ, 0x3c, !PT ;  /* 0x0000000300007212 */ /* 0x000fc800078e3cff */
[----:B------:R-:W-:Y:S01]  /*f760*/  @P4 LOP3.LUT R0, R0, 0x1, R5, 0x78, !PT ;  /* 0x0000000100004812 */ /* 0x000fe200078e7805 */
[----:B------:R-:W-:Y:S01]  /*f770*/  IMAD.MOV.U32 R5, RZ, RZ, -0x1 ;  /* 0xffffffffff057424 */ /* 0x000fe200078e00ff */
[----:B---3--:R-:W-:-:S04]  /*f780*/  IADD3 R13, P5, R13, UR22, RZ ;  /* 0x000000160d0d7c10 */ /* 0x008fc8000ffbe0ff */
[----:B--2---:R-:W-:Y:S01]  /*f790*/  IADD3.X R15, R15, UR18, RZ, P5, !PT ;  /* 0x000000120f0f7c10 */ /* 0x004fe2000affe4ff */
[----:B------:R0:W-:Y:S01]  /*f7a0*/  STL [R1+0x74], R13 ;  /* 0x0000740d01007387 */ /* 0x0001e20000100800 */
[----:B------:R-:W-:-:S03]  /*f7b0*/  ISETP.GE.U32.AND P1, PT, R13, UR8, PT ;  /* 0x000000080d007c0c */ /* 0x000fc6000bf26070 */
[----:B------:R0:W-:Y:S01]  /*f7c0*/  STL [R1+0x70], R15 ;  /* 0x0000700f01007387 */ /* 0x0001e20000100800 */
[----:B------:R-:W-:-:S13]  /*f7d0*/  ISETP.GE.U32.AND.EX P1, PT, R15, UR9, PT, P1 ;  /* 0x000000090f007c0c */ /* 0x000fda000bf26110 */
[----:B0-----:R-:W-:Y:S05]  /*f7e0*/  @P1 BRA `(.L_x_306) ;  /* 0x00000004004c1947 */ /* 0x001fea0003800000 */
[----:B------:R-:W-:Y:S01]  /*f7f0*/  ULDC.64 UR8, c[0x0][0x628] ;  /* 0x00018a0000087ab9 */ /* 0x000fe20000000a00 */
[----:B------:R-:W0:Y:S01]  /*f800*/  S2R R12, SR_CTAID.X ;  /* 0x00000000000c7919 */ /* 0x000e220000002500 */
[----:B------:R-:W-:Y:S01]  /*f810*/  ISETP.NE.U32.AND P1, PT, RZ, UR8, PT ;  /* 0x00000008ff007c0c */ /* 0x000fe2000bf25070 */
[----:B------:R-:W-:Y:S01]  /*f820*/  ULDC UR10, c[0x0][0x630] ;  /* 0x00018c00000a7ab9 */ /* 0x000fe20000000800 */
[----:B------:R-:W-:Y:S01]  /*f830*/  IMAD.MOV.U32 R2, RZ, RZ, R13 ;  /* 0x000000ffff027224 */ /* 0x000fe200078e000d */
[----:B------:R-:W1:Y:S01]  /*f840*/  S2R R10, SR_CTAID.Y ;  /* 0x00000000000a7919 */ /* 0x000e620000002600 */
[----:B------:R-:W-:Y:S01]  /*f850*/  ISETP.NE.AND.EX P1, PT, RZ, UR9, PT, P1 ;  /* 0x00000009ff007c0c */ /* 0x000fe2000bf25310 */
[----:B------:R-:W-:-:S12]  /*f860*/  IMAD.MOV.U32 R3, RZ, RZ, R15 ;  /* 0x000000ffff037224 */ /* 0x000fd800078e000f */
[----:B------:R-:W-:Y:S05]  /*f870*/  @!P1 BRA `(.L_x_307) ;  /* 0x0000000000289947 */ /* 0x000fea0003800000 */
[----:B------:R-:W-:Y:S02]  /*f880*/  ULDC UR7, c[0x0][0x634] ;  /* 0x00018d0000077ab9 */ /* 0x000fe40000000800 */
[----:B------:R-:W-:-:S05]  /*f890*/  IADD3 R7, P1, R13, UR7, RZ ;  /* 0x000000070d077c10 */ /* 0x000fca000ff3e0ff */
[----:B------:R-:W-:-:S04]  /*f8a0*/  IMAD.X R11, RZ, RZ, R15, P1 ;  /* 0x000000ffff0b7224 */ /* 0x000fc800008e060f */
[----:B------:R-:W-:-:S04]  /*f8b0*/  IMAD.WIDE.U32 R4, R11, UR8, RZ ;  /* 0x000000080b047c25 */ /* 0x000fc8000f8e00ff */
[----:B------:R-:W-:-:S04]  /*f8c0*/  IMAD.WIDE.U32 R4, P1, R7, UR9, R4 ;  /* 0x0000000907047c25 */ /* 0x000fc8000f820004 */
[----:B------:R-:W-:-:S04]  /*f8d0*/  IMAD.WIDE.U32 R6, R7, UR8, RZ ;  /* 0x0000000807067c25 */ /* 0x000fc8000f8e00ff */
[----:B------:R-:W-:Y:S01]  /*f8e0*/  IMAD.X R3, RZ, RZ, RZ, P1 ;  /* 0x000000ffff037224 */ /* 0x000fe200008e06ff */
[----:B------:R-:W-:Y:S01]  /*f8f0*/  IADD3 RZ, P1, R7, R4, RZ ;  /* 0x0000000407ff7210 */ /* 0x000fe20007f3e0ff */
[----:B------:R-:W-:-:S04]  /*f900*/  IMAD.MOV.U32 R2, RZ, RZ, R5 ;  /* 0x000000ffff027224 */ /* 0x000fc800078e0005 */
[----:B------:R-:W-:-:S08]  /*f910*/  IMAD.WIDE.U32.X R2, R11, UR9, R2, P1 ;  /* 0x000000090b027c25 */ /* 0x000fd000088e0402 */
.L_x_307:
[--C-:B------:R-:W-:Y:S01]  /*f920*/  SHF.R.U64 R11, R2, UR10, R3.reuse ;  /* 0x0000000a020b7c19 */ /* 0x100fe20008001203 */
[----:B------:R-:W-:Y:S01]  /*f930*/  ULDC.64 UR8, c[0x0][0x620] ;  /* 0x0001880000087ab9 */ /* 0x000fe20000000a00 */
[----:B------:R-:W-:Y:S01]  /*f940*/  SHF.R.U32.HI R2, RZ, UR10, R3 ;  /* 0x0000000aff027c19 */ /* 0x000fe20008011603 */
[----:B------:R-:W-:Y:S01]  /*f950*/  IMAD.MOV.U32 R3, RZ, RZ, R15 ;  /* 0x000000ffff037224 */ /* 0x000fe200078e000f */
[----:B------:R-:W-:Y:S01]  /*f960*/  IADD3 R5, P1, RZ, -R11, RZ ;  /* 0x8000000bff057210 */ /* 0x000fe20007f3e0ff */
[----:B------:R-:W-:Y:S01]  /*f970*/  ULDC UR7, c[0x0][0x150] ;  /* 0x0000540000077ab9 */ /* 0x000fe20000000800 */
[----:B0-----:R-:W-:Y:S01]  /*f980*/  I2FP.F32.U32 R6, R12 ;  /* 0x0000000c00067245 */ /* 0x001fe20000201000 */
[----:B------:R-:W0:Y:S01]  /*f990*/  LDC R7, c[0x0][0x144] ;  /* 0x00005100ff077b82 */ /* 0x000e220000000800 */
[----:B------:R-:W-:Y:S01]  /*f9a0*/  ULDC.64 UR10, c[0x0][0x640] ;  /* 0x00019000000a7ab9 */ /* 0x000fe20000000a00 */
[----:B------:R-:W-:Y:S01]  /*f9b0*/  IMAD.X R2, RZ, RZ, ~R2, P1 ;  /* 0x000000ffff027224 */ /* 0x000fe200008e0e02 */
[----:B------:R-:W-:Y:S01]  /*f9c0*/  ISETP.NE.U32.AND P1, PT, RZ, UR10, PT ;  /* 0x0000000aff007c0c */ /* 0x000fe2000bf25070 */
[----:B------:R-:W-:Y:S01]  /*f9d0*/  FMUL R6, R6, UR7 ;  /* 0x0000000706067c20 */ /* 0x000fe20008400000 */
[----:B------:R-:W-:Y:S01]  /*f9e0*/  ULDC UR7, c[0x0][0x618] ;  /* 0x0001860000077ab9 */ /* 0x000fe20000000800 */
[----:B------:R-:W-:Y:S01]  /*f9f0*/  IMAD R4, R2, UR8, RZ ;  /* 0x0000000802047c24 */ /* 0x000fe2000f8e02ff */
[----:B------:R-:W-:Y:S01]  /*fa00*/  ISETP.NE.AND.EX P1, PT, RZ, UR11, PT, P1 ;  /* 0x0000000bff007c0c */ /* 0x000fe2000bf25310 */
[----:B------:R-:W-:Y:S01]  /*fa10*/  IMAD.MOV.U32 R2, RZ, RZ, R13 ;  /* 0x000000ffff027224 */ /* 0x000fe200078e000d */
[----:B------:R-:W2:Y:S01]  /*fa20*/  LDC R15, c[0x0][0x148] ;  /* 0x00005200ff0f7b82 */ /* 0x000ea20000000800 */
[----:B------:R-:W3:Y:S02]  /*fa30*/  F2I.U32.TRUNC.NTZ R6, R6 ;  /* 0x0000000600067305 */ /* 0x000ee4000020f000 */
[----:B------:R-:W-:Y:S01]  /*fa40*/  IMAD.WIDE.U32 R2, R5, UR8, R2 ;  /* 0x0000000805027c25 */ /* 0x000fe2000f8e0002 */
[----:B------:R-:W-:-:S03]  /*fa50*/  ULDC UR8, c[0x0][0x154] ;  /* 0x0000550000087ab9 */ /* 0x000fc60000000800 */
[----:B------:R-:W-:Y:S01]  /*fa60*/  IMAD R5, R5, UR9, R4 ;  /* 0x0000000905057c24 */ /* 0x000fe2000f8e0204 */
[----:B------:R-:W-:-:S03]  /*fa70*/  ULDC UR9, c[0x0][0x608] ;  /* 0x0001820000097ab9 */ /* 0x000fc60000000800 */
[----:B------:R-:W-:-:S05]  /*fa80*/  IMAD.IADD R3, R3, 0x1, R5 ;  /* 0x0000000103037824 */ /* 0x000fca00078e0205 */
[----:B------:R-:W-:Y:S01]  /*fa90*/  SHF.R.U64 R13, R2, UR7, R3 ;  /* 0x00000007020d7c19 */ /* 0x000fe20008001203 */
[----:B---3--:R-:W-:Y:S01]  /*faa0*/  IMAD.MOV R6, RZ, RZ, -R6 ;  /* 0x000000ffff067224 */ /* 0x008fe200078e0a06 */
[----:B-1----:R-:W-:-:S03]  /*fab0*/  I2FP.F32.U32 R2, R10 ;  /* 0x0000000a00027245 */ /* 0x002fc60000201000 */
[----:B0-----:R-:W-:Y:S02]  /*fac0*/  IMAD R19, R7, R6, R12 ;  /* 0x0000000607137224 */ /* 0x001fe400078e020c */
[----:B------:R-:W-:Y:S01]  /*fad0*/  FMUL R4, R2, UR8 ;  /* 0x0000000802047c20 */ /* 0x000fe20008400000 */
[----:B------:R-:W-:Y:S01]  /*fae0*/  SHF.R.U32.HI R2, RZ, UR7, R3 ;  /* 0x00000007ff027c19 */ /* 0x000fe20008011603 */
[----:B------:R-:W-:Y:S02]  /*faf0*/  ULDC UR7, c[0x0][0x658] ;  /* 0x0001960000077ab9 */ /* 0x000fe40000000800 */
[----:B------:R0:W1:Y:S01]  /*fb00*/  F2I.U32.TRUNC.NTZ R18, R4 ;  /* 0x0000000400127305 */ /* 0x000062000020f000 */
[--C-:B------:R-:W-:Y:S02]  /*fb10*/  SHF.R.U64 R16, R13, UR9, R2.reuse ;  /* 0x000000090d107c19 */ /* 0x100fe40008001202 */
[----:B------:R-:W-:-:S04]  /*fb20*/  SHF.R.U32.HI R3, RZ, UR9, R2 ;  /* 0x00000009ff037c19 */ /* 0x000fc80008011602 */
[--C-:B------:R-:W-:Y:S02]  /*fb30*/  SHF.R.U64 R14, R16, UR7, R3.reuse ;  /* 0x00000007100e7c19 */ /* 0x100fe40008001203 */
[----:B------:R-:W-:-:S03]  /*fb40*/  SHF.R.U32.HI R3, RZ, UR7, R3 ;  /* 0x00000007ff037c19 */ /* 0x000fc60008011603 */
[----:B------:R-:W-:Y:S01]  /*fb50*/  IMAD.MOV.U32 R2, RZ, RZ, R14 ;  /* 0x000000ffff027224 */ /* 0x000fe200078e000e */
[----:B0-2---:R-:W-:Y:S06]  /*fb60*/  @!P1 BRA `(.L_x_308) ;  /* 0x0000000000289947 */ /* 0x005fec0003800000 */
        /* <DEDUP_REMOVED lines=10> */
.L_x_308:
[----:B------:R-:W-:Y:S01]  /*fc10*/  ULDC UR7, c[0x0][0x648] ;  /* 0x0001920000077ab9 */ /* 0x000fe20000000800 */
[----:B-1----:R-:W-:Y:S01]  /*fc20*/  IMAD.MOV R18, RZ, RZ, -R18 ;  /* 0x000000ffff127224 */ /* 0x002fe200078e0a12 */
[----:B------:R-:W-:Y:S01]  /*fc30*/  SHF.R.U64 R3, R2, UR7, R3 ;  /* 0x0000000702037c19 */ /* 0x000fe20008001203 */
[----:B------:R-:W-:Y:S01]  /*fc40*/  ULDC UR7, c[0x0][0x638] ;  /* 0x00018e0000077ab9 */ /* 0x000fe20000000800 */
[----:B------:R-:W-:Y:S01]  /*fc50*/  LOP3.LUT R2, R16, UR6, RZ, 0xc0, !PT ;  /* 0x0000000610027c12 */ /* 0x000fe2000f8ec0ff */
[----:B------:R-:W-:Y:S01]  /*fc60*/  @P2 IMAD R19, R15, R18, R10 ;  /* 0x000000120f132224 */ /* 0x000fe200078e020a */
[----:B------:R-:W-:Y:S01]  /*fc70*/  LOP3.LUT R13, R13, UR4, RZ, 0xc0, !PT ;  /* 0x000000040d0d7c12 */ /* 0x000fe2000f8ec0ff */
[----:B------:R-:W-:Y:S01]  /*fc80*/  IMAD.MOV R5, RZ, RZ, -R3 ;  /* 0x000000ffff057224 */ /* 0x000fe200078e0a03 */
[----:B------:R-:W-:Y:S01]  /*fc90*/  ULDC UR8, c[0x0][0x610] ;  /* 0x0001840000087ab9 */ /* 0x000fe20000000800 */
[----:B------:R-:W-:Y:S02]  /*fca0*/  IMAD R2, R3, UR5, R2 ;  /* 0x0000000503027c24 */ /* 0x000fe4000f8e0202 */
[----:B------:R-:W-:Y:S01]  /*fcb0*/  IMAD R14, R5, UR7, R14 ;  /* 0x00000007050e7c24 */ /* 0x000fe2000f8e020e */
[----:B------:R-:W-:Y:S01]  /*fcc0*/  ULDC UR7, c[0x0][0x600] ;  /* 0x0001800000077ab9 */ /* 0x000fe20000000800 */
[----:B------:R-:W-:-:S02]  /*fcd0*/  IMAD R5, R2, UR8, R19 ;  /* 0x0000000802057c24 */ /* 0x000fc4000f8e0213 */
[----:B------:R-:W-:Y:S02]  /*fce0*/  IMAD R14, R14, UR7, R13 ;  /* 0x000000070e0e7c24 */ /* 0x000fe4000f8e020d */
[----:B------:R-:W-:-:S03]  /*fcf0*/  IMAD.MOV.U32 R2, RZ, RZ, 0x1 ;  /* 0x00000001ff027424 */ /* 0x000fc600078e00ff */
[----:B------:R-:W-:Y:S02]  /*fd00*/  SEL R6, R14, R5, !P2 ;  /* 0x000000050e067207 */ /* 0x000fe40005000000 */
[----:B------:R-:W-:-:S07]  /*fd10*/  SEL R5, R5, R14, !P2 ;  /* 0x0000000e05057207 */ /* 0x000fce0005000000 */
.L_x_306:
[----:B------:R-:W-:Y:S05]  /*fd20*/  BSYNC B1 ;  /* 0x0000000000017941 */ /* 0x000fea0003800000 */
.L_x_305:
[----:B------:R-:W-:-:S13]  /*fd30*/  LOP3.LUT P1, RZ, R2, 0xff, RZ, 0xc0, !PT ;  /* 0x000000ff02ff7812 */ /* 0x000fda000782c0ff */
[----:B------:R-:W-:Y:S05]  /*fd40*/  @P1 BRA `(.L_x_309) ;  /* 0xfffffff400301947 */ /* 0x000fea000383ffff */
[----:B------:R-:W-:Y:S05]  /*fd50*/  BSYNC B0 ;  /* 0x0000000000007941 */ /* 0x000fea0003800000 */
.L_x_297:
[----:B------:R-:W-:-:S03]  /*fd60*/  UMOV UR7, 0xffffffff ;  /* 0xffffffff00077882 */ /* 0x000fc60000000000 */
[----:B------:R-:W-:Y:S05]  /*fd70*/  BRA.DIV UR7, `(.L_x_310) ;  /* 0x00000006074c7947 */ /* 0x000fea000b800000 */
[----:B------:R-:W-:-:S13]  /*fd80*/  ELECT P0, URZ, PT ;  /* 0x00000000003f782f */ /* 0x000fda0003800000 */
.L_x_325:
[----:B------:R-:W-:Y:S04]  /*fd90*/  BSSY B0, `(.L_x_311) ;  /* 0x0000035000007945 */ /* 0x000fe80003800000 */
[----:B------:R-:W-:Y:S05]  /*fda0*/  @!P0 BRA `(.L_x_312) ;  /* 0x0000000000cc8947 */ /* 0x000fea0003800000 */
[----:B------:R-:W-:-:S04]  /*fdb0*/  ULOP3.LUT UR7, UR13, 0x2, URZ, 0xfc, !UPT ;  /* 0x000000020d077892 */ /* 0x000fc8000f8efc3f */
[----:B------:R-:W-:-:S06]  /*fdc0*/  UISETP.NE.AND UP0, UPT, UR7, 0x3, UPT ;  /* 0x000000030700788c */ /* 0x000fcc000bf05270 */
[----:B------:R-:W-:-:S13]  /*fdd0*/  PLOP3.LUT P0, PT, PT, PT, UP0, 0x80, 0x0 ;  /* 0x000000000000781c */ /* 0x000fda0003f0f008 */
[----:B------:R-:W-:Y:S05]  /*fde0*/  @!P0 BRA `(.L_x_313) ;  /* 0x0000000000048947 */ /* 0x000fea0003800000 */
[----:B------:R-:W-:Y:S01]  /*fdf0*/  BPT.TRAP 0x1 ;  /* 0x000000040000795c */ /* 0x000fe20000300000 */
.L_x_313:
[----:B------:R-:W0:Y:S01]  /*fe00*/  S2R R3, SR_CgaCtaId ;  /* 0x0000000000037919 */ /* 0x000e220000008800 */
[----:B------:R-:W-:-:S04]  /*fe10*/  MOV R2, 0x400 ;  /* 0x0000040000027802 */ /* 0x000fc80000000f00 */
[----:B0-----:R-:W-:Y:S02]  /*fe20*/  LEA R3, R3, R2, 0x18 ;  /* 0x0000000203037211 */ /* 0x001fe400078ec0ff */
[----:B------:R-:W-:-:S03]  /*fe30*/  SHF.L.U32 R2, R0, 0x1f, RZ ;  /* 0x0000001f00027819 */ /* 0x000fc600000006ff */
[----:B------:R-:W-:-:S04]  /*fe40*/  VIADD R3, R3, 0x28 ;  /* 0x0000002803037836 */ /* 0x000fc80000000000 */
[C---:B------:R-:W-:Y:S02]  /*fe50*/  IMAD R7, R8.reuse, 0x8, R3 ;  /* 0x0000000808077824 */ /* 0x040fe400078e0203 */
[----:B------:R-:W-:Y:S02]  /*fe60*/  VIADD R8, R8, 0x1 ;  /* 0x0000000108087836 */ /* 0x000fe40000000000 */
[----:B------:R-:W0:Y:S03]  /*fe70*/  SYNCS.PHASECHK.TRANS64.TRYWAIT P0, [R7+URZ], R2 ;  /* 0x00000002070075a7 */ /* 0x000e26000800017f */
[----:B------:R-:W-:-:S04]  /*fe80*/  ISETP.NE.AND P1, PT, R8, 0x5, PT ;  /* 0x000000050800780c */ /* 0x000fc80003f25270 */
[----:B------:R-:W-:Y:S02]  /*fe90*/  SEL R5, RZ, 0x1, P1 ;  /* 0x00000001ff057807 */ /* 0x000fe40000800000 */
[----:B------:R-:W-:Y:S02]  /*fea0*/  SEL R8, R8, RZ, P1 ;  /* 0x000000ff08087207 */ /* 0x000fe40000800000 */
[----:B------:R-:W-:-:S03]  /*feb0*/  LOP3.LUT R5, R0, R5, RZ, 0x3c, !PT ;  /* 0x0000000500057212 */ /* 0x000fc600078e3cff */
[----:B------:R-:W-:Y:S01]  /*fec0*/  IMAD R9, R8, 0x8, R3 ;  /* 0x0000000808097824 */ /* 0x000fe200078e0203 */
[----:B------:R-:W-:Y:S01]  /*fed0*/  SHF.L.U32 R4, R5, 0x1f, RZ ;  /* 0x0000001f05047819 */ /* 0x000fe200000006ff */
[----:B0-----:R-:W-:Y:S06]  /*fee0*/  @!P0 BRA `(.L_x_314) ;  /* 0x0000000400148947 */ /* 0x001fec0003800000 */
.L_x_326:
[----:B------:R-:W1:Y:S01]  /*fef0*/  SYNCS.PHASECHK.TRANS64.TRYWAIT P0, [R9+URZ], R4 ;  /* 0x00000004090075a7 */ /* 0x000e62000800017f */
[----:B------:R-:W-:-:S05]  /*ff00*/  VIADD R0, R8, 0x1 ;  /* 0x0000000108007836 */ /* 0x000fca0000000000 */
[----:B------:R-:W-:-:S04]  /*ff10*/  ISETP.NE.AND P1, PT, R0, 0x5, PT ;  /* 0x000000050000780c */ /* 0x000fc80003f25270 */
[----:B0-----:R-:W-:Y:S02]  /*ff20*/  SEL R2, RZ, 0x1, P1 ;  /* 0x00000001ff027807 */ /* 0x001fe40000800000 */
[----:B------:R-:W-:Y:S02]  /*ff30*/  SEL R0, R0, RZ, P1 ;  /* 0x000000ff00007207 */ /* 0x000fe40000800000 */
[----:B------:R-:W-:-:S03]  /*ff40*/  LOP3.LUT R7, R5, R2, RZ, 0x3c, !PT ;  /* 0x0000000205077212 */ /* 0x000fc600078e3cff */
[----:B------:R-:W-:Y:S01]  /*ff50*/  IMAD R6, R0, 0x8, R3 ;  /* 0x0000000800067824 */ /* 0x000fe200078e0203 */
[----:B------:R-:W-:Y:S01]  /*ff60*/  SHF.L.U32 R5, R7, 0x1f, RZ ;  /* 0x0000001f07057819 */ /* 0x000fe200000006ff */
[----:B-1----:R-:W-:Y:S06]  /*ff70*/  @!P0 BRA `(.L_x_315) ;  /* 0x0000000400048947 */ /* 0x002fec0003800000 */
.L_x_327:
[----:B------:R-:W1:Y:S01]  /*ff80*/  SYNCS.PHASECHK.TRANS64.TRYWAIT P0, [R6+URZ], R5 ;  /* 0x00000005060075a7 */ /* 0x000e62000800017f */
[----:B------:R-:W-:-:S05]  /*ff90*/  VIADD R0, R0, 0x1 ;  /* 0x0000000100007836 */ /* 0x000fca0000000000 */
[----:B------:R-:W-:-:S04]  /*ffa0*/  ISETP.NE.AND P1, PT, R0, 0x5, PT ;  /* 0x000000050000780c */ /* 0x000fc80003f25270 */
[----:B------:R-:W-:Y:S02]  /*ffb0*/  SEL R2, RZ, 0x1, P1 ;  /* 0x00000001ff027807 */ /* 0x000fe40000800000 */
[----:B------:R-:W-:Y:S02]  /*ffc0*/  SEL R0, R0, RZ, P1 ;  /* 0x000000ff00007207 */ /* 0x000fe40000800000 */
[----:B------:R-:W-:-:S03]  /*ffd0*/  LOP3.LUT R7, R7, R2, RZ, 0x3c, !PT ;  /* 0x0000000207077212 */ /* 0x000fc600078e3cff */
[----:B0-----:R-:W-:Y:S01]  /*ffe0*/  IMAD R9, R0, 0x8, R3 ;  /* 0x0000000800097824 */ /* 0x001fe200078e0203 */
[----:B------:R-:W-:Y:S01]  /*fff0*/  SHF.L.U32 R4, R7, 0x1f, RZ ;  /* 0x0000001f07047819 */ /* 0x000fe200000006ff */
[----:B-1----:R-:W-:Y:S06]  /*10000*/  @!P0 BRA `(.L_x_316) ;  /* 0x0000000000f48947 */ /* 0x002fec0003800000 */
.L_x_328:
[----:B------:R-:W1:Y:S01]  /*10010*/  SYNCS.PHASECHK.TRANS64.TRYWAIT P0, [R9+URZ], R4 ;  /* 0x00000004090075a7 */ /* 0x000e62000800017f */
[----:B------:R-:W-:-:S05]  /*10020*/  VIADD R0, R0, 0x1 ;  /* 0x0000000100007836 */ /* 0x000fca0000000000 */
[----:B------:R-:W-:-:S04]  /*10030*/  ISETP.NE.AND P1, PT, R0, 0x5, PT ;  /* 0x000000050000780c */ /* 0x000fc80003f25270 */
[----:B------:R-:W-:Y:S02]  /*10040*/  SEL R2, RZ, 0x1, P1 ;  /* 0x00000001ff027807 */ /* 0x000fe40000800000 */
[----:B------:R-:W-:Y:S02]  /*10050*/  SEL R0, R0, RZ, P1 ;  /* 0x000000ff00007207 */ /* 0x000fe40000800000 */
[----:B------:R-:W-:Y:S01]  /*10060*/  LOP3.LUT R2, R7, R2, RZ, 0x3c, !PT ;  /* 0x0000000207027212 */ /* 0x000fe200078e3cff */
[----:B-1----:R-:W-:Y:S06]  /*10070*/  @!P0 BRA `(.L_x_317) ;  /* 0x0000000000ec8947 */ /* 0x002fec0003800000 */
.L_x_329:
[----:B------:R-:W-:Y:S01]  /*10080*/  IMAD R3, R0, 0x8, R3 ;  /* 0x0000000800037824 */ /* 0x000fe200078e0203 */
[----:B------:R-:W-:-:S07]  /*10090*/  SHF.L.U32 R0, R2, 0x1f, RZ ;  /* 0x0000001f02007819 */ /* 0x000fce00000006ff */
.L_x_318:
[----:B--2---:R2:W3:Y:S02]  /*100a0*/  SYNCS.PHASECHK.TRANS64.TRYWAIT P0, [R3+URZ], R0 ;  /* 0x00000000030075a7 */ /* 0x0044e4000800017f */
[----:B---3--:R-:W-:Y:S05]  /*100b0*/  @!P0 NANOSLEEP.SYNCS 0x989680 ;  /* 0x009896800000895d */ /* 0x008fea0003900000 */
[----:B------:R-:W3:Y:S02]  /*100c0*/  @!P0 SYNCS.PHASECHK.TRANS64 P0, [R3+URZ], R0 ;  /* 0x00000000030085a7 */ /* 0x000ee4000800007f */
[----:B---3--:R-:W-:Y:S05]  /*100d0*/  @!P0 BRA `(.L_x_318) ;  /* 0xfffffffc00f08947 */ /* 0x008fea000383ffff */
.L_x_312:
[----:B------:R-:W-:Y:S05]  /*100e0*/  BSYNC B0 ;  /* 0x0000000000007941 */ /* 0x000fea0003800000 */
.L_x_311:
[----:B------:R-:W-:Y:S05]  /*100f0*/  EXIT ;  /* 0x000000000000794d */ /* 0x000fea0003800000 */
.L_x_17:
[----:B-1----:R-:W-:-:S04]  /*10100*/  IMAD.U32 R3, RZ, RZ, UR6 ;  /* 0x00000006ff037e24 */ /* 0x002fc8000f8e00ff */
[----:B------:R1:W2:Y:S03]  /*10110*/  SYNCS.PHASECHK.TRANS64.TRYWAIT P0, [R3+URZ], R0 ;  /* 0x00000000030075a7 */ /* 0x0002a6000800017f */
[----:B--2---:R-:W-:Y:S05]  /*10120*/  @!P0 NANOSLEEP.SYNCS 0x989680 ;  /* 0x009896800000895d */ /* 0x004fea0003900000 */
[----:B------:R-:W2:Y:S02]  /*10130*/  @!P0 SYNCS.PHASECHK.TRANS64 P0, [R3+URZ], R0 ;  /* 0x00000000030085a7 */ /* 0x000ea4000800007f */
[----:B--2---:R-:W-:Y:S05]  /*10140*/  @!P0 BRA `(.L_x_17) ;  /* 0xfffffffc00ec8947 */ /* 0x004fea000383ffff */
[----:B------:R-:W-:Y:S05]  /*10150*/  BRA `(.L_x_16) ;  /* 0xffffff1800847947 */ /* 0x000fea000383ffff */
.L_x_23:
[----:B-----5:R2:W-:Y:S02]  /*10160*/  STL [R1+0x80], R0 ;  /* 0x0000800001007387 */ /* 0x0205e40000100800 */
[----:B--2---:R-:W-:-:S04]  /*10170*/  IMAD.U32 R0, RZ, RZ, UR9 ;  /* 0x00000009ff007e24 */ /* 0x004fc8000f8e00ff */
[----:B------:R2:W3:Y:S03]  /*10180*/  SYNCS.PHASECHK.TRANS64.TRYWAIT P0, [R0+URZ], R229 ;  /* 0x000000e5000075a7 */ /* 0x0004e6000800017f */
[----:B---3--:R-:W-:Y:S05]  /*10190*/  @!P0 NANOSLEEP.SYNCS 0x989680 ;  /* 0x009896800000895d */ /* 0x008fea0003900000 */
[----:B------:R2:W3:Y:S02]  /*101a0*/  @!P0 SYNCS.PHASECHK.TRANS64 P0, [R0+URZ], R229 ;  /* 0x000000e5000085a7 */ /* 0x0004e4000800007f */
[----:B--2---:R2:W5:Y:S02]  /*101b0*/  LDL.LU R0, [R1+0x80] ;  /* 0x0000800001007983 */ /* 0x0045640000300800 */
[----:B--23--:R-:W-:Y:S05]  /*101c0*/  @!P0 BRA `(.L_x_23) ;  /* 0xfffffffc00e48947 */ /* 0x00cfea000383ffff */
[----:B------:R-:W-:Y:S05]  /*101d0*/  BRA `(.L_x_22) ;  /* 0xffffff2c00247947 */ /* 0x000fea000383ffff */
.L_x_298:
[----:B------:R-:W-:Y:S01]  /*101e0*/  BSSY B1, `(.L_x_319) ;  /* 0x0000006000017945 */ /* 0x000fe20003800000 */
[----:B------:R-:W-:-:S07]  /*101f0*/  IMAD.MOV.U32 R2, RZ, RZ, -0x1 ;  /* 0xffffffffff027424 */ /* 0x000fce00078e00ff */
[----:B------:R-:W-:Y:S05]  /*10200*/  WARPSYNC.COLLECTIVE R2, `(.L_x_320) ;  /* 0x00000000020c7348 */ /* 0x000fea0003c00000 */
[----:B------:R-:W-:Y:S02]  /*10210*/  ELECT P1, UR62, PT ;  /* 0x00000000003e782f */ /* 0x000fe40003820000 */
[----:B------:R-:W-:Y:S01]  /*10220*/  MOV R2, UR62 ;  /* 0x0000003e00027c02 */ /* 0x000fe20008000f00 */
[----:B------:R-:W-:Y:S10]  /*10230*/  ENDCOLLECTIVE ;  /* 0x000000000000791b */ /* 0x000ff40003800000 */
.L_x_320:
[----:B------:R-:W-:Y:S05]  /*10240*/  BSYNC B1 ;  /* 0x0000000000017941 */ /* 0x000fea0003800000 */
.L_x_319:
[----:B------:R-:W-:Y:S05]  /*10250*/  BRA `(.L_x_321) ;  /* 0xffffffec00f87947 */ /* 0x000fea000383ffff */
.L_x_301:
[----:B-1----:R1:W2:Y:S02]  /*10260*/  SYNCS.PHASECHK.TRANS64.TRYWAIT P1, [R13+URZ+0x28], R4 ;  /* 0x000028040d0075a7 */ /* 0x0022a4000802017f */
[----:B--2---:R-:W-:Y:S05]  /*10270*/  @!P1 NANOSLEEP.SYNCS 0x989680 ;  /* 0x009896800000995d */ /* 0x004fea0003900000 */
[----:B------:R-:W2:Y:S02]  /*10280*/  @!P1 SYNCS.PHASECHK.TRANS64 P1, [R13+URZ+0x28], R4 ;  /* 0x000028040d0095a7 */ /* 0x000ea4000802007f */
[----:B--2---:R-:W-:Y:S05]  /*10290*/  @!P1 BRA `(.L_x_301) ;  /* 0xfffffffc00f09947 */ /* 0x004fea000383ffff */
[----:B------:R-:W-:Y:S05]  /*102a0*/  BRA `(.L_x_322) ;  /* 0xfffffff0002c7947 */ /* 0x000fea000383ffff */
.L_x_310:
[----:B------:R-:W-:Y:S01]  /*102b0*/  BSSY B0, `(.L_x_323) ;  /* 0x0000006000007945 */ /* 0x000fe20003800000 */
[----:B------:R-:W-:-:S07]  /*102c0*/  IMAD.MOV.U32 R2, RZ, RZ, -0x1 ;  /* 0xffffffffff027424 */ /* 0x000fce00078e00ff */
[----:B------:R-:W-:Y:S05]  /*102d0*/  WARPSYNC.COLLECTIVE R2, `(.L_x_324) ;  /* 0x00000000020c7348 */ /* 0x000fea0003c00000 */
[----:B------:R-:W-:Y:S02]  /*102e0*/  ELECT P1, UR62, PT ;  /* 0x00000000003e782f */ /* 0x000fe40003820000 */
[----:B------:R-:W-:Y:S01]  /*102f0*/  MOV R2, UR62 ;  /* 0x0000003e00027c02 */ /* 0x000fe20008000f00 */
[----:B------:R-:W-:Y:S10]  /*10300*/  ENDCOLLECTIVE ;  /* 0x000000000000791b */ /* 0x000ff40003800000 */
.L_x_324:
[----:B------:R-:W-:Y:S05]  /*10310*/  BSYNC B0 ;  /* 0x0000000000007941 */ /* 0x000fea0003800000 */
.L_x_323:
[----:B------:R-:W-:Y:S01]  /*10320*/  PLOP3.LUT P0, PT, P1, PT, PT, 0x80, 0x0 ;  /* 0x000000000000781c */ /* 0x000fe20000f0f070 */
[----:B------:R-:W-:-:S12]  /*10330*/  BRA `(.L_x_325) ;  /* 0xfffffff800947947 */ /* 0x000fd8000383ffff */
.L_x_314:
[----:B0-----:R0:W1:Y:S02]  /*10340*/  SYNCS.PHASECHK.TRANS64.TRYWAIT P0, [R7+URZ], R2 ;  /* 0x00000002070075a7 */ /* 0x001064000800017f */
[----:B-1----:R-:W-:Y:S05]  /*10350*/  @!P0 NANOSLEEP.SYNCS 0x989680 ;  /* 0x009896800000895d */ /* 0x002fea0003900000 */
[----:B------:R-:W1:Y:S02]  /*10360*/  @!P0 SYNCS.PHASECHK.TRANS64 P0, [R7+URZ], R2 ;  /* 0x00000002070085a7 */ /* 0x000e64000800007f */
[----:B-1----:R-:W-:Y:S05]  /*10370*/  @!P0 BRA `(.L_x_314) ;  /* 0xfffffffc00f08947 */ /* 0x002fea000383ffff */
[----:B------:R-:W-:Y:S05]  /*10380*/  BRA `(.L_x_326) ;  /* 0xfffffff800d87947 */ /* 0x000fea000383ffff */
.L_x_315:
[----:B0-----:R0:W1:Y:S02]  /*10390*/  SYNCS.PHASECHK.TRANS64.TRYWAIT P0, [R9+URZ], R4 ;  /* 0x00000004090075a7 */ /* 0x001064000800017f */
[----:B-1----:R-:W-:Y:S05]  /*103a0*/  @!P0 NANOSLEEP.SYNCS 0x989680 ;  /* 0x009896800000895d */ /* 0x002fea0003900000 */
[----:B------:R-:W1:Y:S02]  /*103b0*/  @!P0 SYNCS.PHASECHK.TRANS64 P0, [R9+URZ], R4 ;  /* 0x00000004090085a7 */ /* 0x000e64000800007f */
[----:B-1----:R-:W-:Y:S05]  /*103c0*/  @!P0 BRA `(.L_x_315) ;  /* 0xfffffffc00f08947 */ /* 0x002fea000383ffff */
[----:B------:R-:W-:Y:S05]  /*103d0*/  BRA `(.L_x_327) ;  /* 0xfffffff800e87947 */ /* 0x000fea000383ffff */
.L_x_316:
[----:B0-----:R0:W1:Y:S02]  /*103e0*/  SYNCS.PHASECHK.TRANS64.TRYWAIT P0, [R6+URZ], R5 ;  /* 0x00000005060075a7 */ /* 0x001064000800017f */
[----:B-1----:R-:W-:Y:S05]  /*103f0*/  @!P0 NANOSLEEP.SYNCS 0x989680 ;  /* 0x009896800000895d */ /* 0x002fea0003900000 */
[----:B------:R-:W1:Y:S02]  /*10400*/  @!P0 SYNCS.PHASECHK.TRANS64 P0, [R6+URZ], R5 ;  /* 0x00000005060085a7 */ /* 0x000e64000800007f */
[----:B-1----:R-:W-:Y:S05]  /*10410*/  @!P0 BRA `(.L_x_316) ;  /* 0xfffffffc00f08947 */ /* 0x002fea000383ffff */
[----:B------:R-:W-:Y:S05]  /*10420*/  BRA `(.L_x_328) ;  /* 0xfffffff800f87947 */ /* 0x000fea000383ffff */
.L_x_317:
[----:B-1----:R1:W2:Y:S02]  /*10430*/  SYNCS.PHASECHK.TRANS64.TRYWAIT P0, [R9+URZ], R4 ;  /* 0x00000004090075a7 */ /* 0x0022a4000800017f */
[----:B--2---:R-:W-:Y:S05]  /*10440*/  @!P0 NANOSLEEP.SYNCS 0x989680 ;  /* 0x009896800000895d */ /* 0x004fea0003900000 */
[----:B------:R-:W2:Y:S02]  /*10450*/  @!P0 SYNCS.PHASECHK.TRANS64 P0, [R9+URZ], R4 ;  /* 0x00000004090085a7 */ /* 0x000ea4000800007f */
[----:B--2---:R-:W-:Y:S05]  /*10460*/  @!P0 BRA `(.L_x_317) ;  /* 0xfffffffc00f08947 */ /* 0x004fea000383ffff */
[----:B------:R-:W-:Y:S05]  /*10470*/  BRA `(.L_x_329) ;  /* 0xfffffffc00007947 */ /* 0x000fea000383ffff */
.L_x_330:
[----:B------:R-:W-:-:S00]  /*10480*/  BRA `(.L_x_330) ;  /* 0xfffffffc00fc7947 */ /* 0x000fc0000383ffff */
[----:B------:R-:W-:-:S00]  /*10490*/  NOP ;  /* 0x0000000000007918 */ /* 0x000fc00000000000 */
        /* <DEDUP_REMOVED lines=14> */
.L_x_331:


//--------------------- .nv.shared._ZN7cutlass13device_kernelINS_4gemm6kernel13GemmUniversalIN4cute5tupleIJiiiiEEENS1_10collective13CollectiveMmaINS1_37MainloopSm90TmaGmmaWarpSpecializedFP8ILi5ENS5_IJNS4_1CILi1EEESB_SB_EEENS1_35KernelTmaWarpSpecializedCooperativeEEENS5_IJNSA_ILi128EEENSA_ILi256EEESF_EEENS_12float_e5m2_tENS5_IJlSB_lEEESI_SJ_NS4_8TiledMMAINS4_8MMA_AtomIJNS4_4SM904GMMA31MMA_64x256x32_F32E5M2E5M2_SS_TNILNSN_7ScaleInE1ELSP_1EEEEEENS4_6LayoutINS5_IJNSA_ILi2EEESB_SB_EEENS5_IJSB_NSA_ILi0EEESV_EEEEENS5_IJNS4_10UnderscoreESY_SY_EEEEENS4_13SM90_TMA_LOADENS4_14ComposedLayoutINS4_7SwizzleILi3ELi4ELi3EEENS4_18smem_ptr_flag_bitsILi8EEENSS_INS5_IJNSA_ILi8EEESF_EEENS5_IJSF_SB_EEEEEEEvNS4_8identityES11_S1B_vS1C_EENS_8epilogue10collective6detail29Sm90TmaWarpSpecializedAdapterINS1F_15DefaultEpilogueISI_SJ_SJ_NS1E_6thread17LinearCombinationISI_Li1EffLNS1J_9ScaleType4KindE0ELNS_15FloatRoundStyleE2ESI_EENS1_15EpilogueDefaultEEEEEvvEEEEvNT_6ParamsE --------------------------
	.section	.nv.shared._ZN7cutlass13device_kernelINS_4gemm6kernel13GemmUniversalIN4cute5tupleIJiiiiEEENS1_10collective13CollectiveMmaINS1_37MainloopSm90TmaGmmaWarpSpecializedFP8ILi5ENS5_IJNS4_1CILi1EEESB_SB_EEENS1_35KernelTmaWarpSpecializedCooperativeEEENS5_IJNSA_ILi128EEENSA_ILi256EEESF_EEENS_12float_e5m2_tENS5_IJlSB_lEEESI_SJ_NS4_8TiledMMAINS4_8MMA_AtomIJNS4_4SM904GMMA31MMA_64x256x32_F32E5M2E5M2_SS_TNILNSN_7ScaleInE1ELSP_1EEEEEENS4_6LayoutINS5_IJNSA_ILi2EEESB_SB_EEENS5_IJSB_NSA_ILi0EEESV_EEEEENS5_IJNS4_10UnderscoreESY_SY_EEEEENS4_13SM90_TMA_LOADENS4_14ComposedLayoutINS4_7SwizzleILi3ELi4ELi3EEENS4_18smem_ptr_flag_bitsILi8EEENSS_INS5_IJNSA_ILi8EEESF_EEENS5_IJSF_SB_EEEEEEEvNS4_8identityES11_S1B_vS1C_EENS_8epilogue10collective6detail29Sm90TmaWarpSpecializedAdapterINS1F_15DefaultEpilogueISI_SJ_SJ_NS1E_6thread17LinearCombinationISI_Li1EffLNS1J_9ScaleType4KindE0ELNS_15FloatRoundStyleE2ESI_EENS1_15EpilogueDefaultEEEEEvvEEEEvNT_6ParamsE,"aw",@nobits
	.sectionflags	@""
	.align	16
	.zero		1024


//--------------------- .nv.shared.reserved.0     --------------------------
	.section	.nv.shared.reserved.0,"aw",@nobits
	.weak		__nv_reservedSMEM_offset_0_alias
	.size		__nv_reservedSMEM_offset_0_alias, 0, 0
	.other		__nv_reservedSMEM_offset_0_alias,@"STO_CUDA_RESERVED_SHARED STV_DEFAULT"
__nv_reservedSMEM_offset_0_alias:
	.zero		0


//--------------------- .nv.global                --------------------------
	.section	.nv.global,"aw",@nobits
.nv.global:
	.type		_ZN40_INTERNAL_e4790dcc_4_k_cu_8fb23cf7_196484cute1_E,@object
	.size		_ZN40_INTERNAL_e4790dcc_4_k_cu_8fb23cf7_196484cute1_E,(_ZN40_INTERNAL_e4790dcc_4_k_cu_8fb23cf7_196484cuda3std3__45__cpo6cbeginE - _ZN40_INTERNAL_e4790dcc_4_k_cu_8fb23cf7_196484cute1_E)
_ZN40_INTERNAL_e4790dcc_4_k_cu_8fb23cf7_196484cute1_E:
	.zero		1
	.type		_ZN40_INTERNAL_e4790dcc_4_k_cu_8fb23cf7_196484cuda3std3__45__cpo6cbeginE,@object
	.size		_ZN40_INTERNAL_e4790dcc_4_k_cu_8fb23cf7_196484cuda3std3__45__cpo6cbeginE,(_ZN40_INTERNAL_e4790dcc_4_k_cu_8fb23cf7_196484cuda3std3__48in_placeE - _ZN40_INTERNAL_e4790dcc_4_k_cu_8fb23cf7_196484cuda3std3__45__cpo6cbeginE)
_ZN40_INTERNAL_e4790dcc_4_k_cu_8fb23cf7_196484cuda3std3__45__cpo6cbeginE:
	.zero		1
	.type		_ZN40_INTERNAL_e4790dcc_4_k_cu_8fb23cf7_196484cuda3std3__48in_placeE,@object
	.size		_ZN40_INTERNAL_e4790dcc_4_k_cu_8fb23cf7_196484cuda3std3__48in_placeE,(_ZN40_INTERNAL_e4790dcc_4_k_cu_8fb23cf7_196484cuda3std6ranges3__45__cpo9iter_moveE - _ZN40_INTERNAL_e4790dcc_4_k_cu_8fb23cf7_196484cuda3std3__48in_placeE)
_ZN40_INTERNAL_e4790dcc_4_k_cu_8fb23cf7_196484cuda3std3__48in_placeE:
	.zero		1
	.type		_ZN40_INTERNAL_e4790dcc_4_k_cu_8fb23cf7_196484cuda3std6ranges3__45__cpo9iter_moveE,@object
	.size		_ZN40_INTERNAL_e4790dcc_4_k_cu_8fb23cf7_196484cuda3std6ranges3__45__cpo9iter_moveE,(_ZN40_INTERNAL_e4790dcc_4_k_cu_8fb23cf7_196484cuda3std3__45__cpo5beginE - _ZN40_INTERNAL_e4790dcc_4_k_cu_8fb23cf7_196484cuda3std6ranges3__45__cpo9iter_moveE)
_ZN40_INTERNAL_e4790dcc_4_k_cu_8fb23cf7_196484cuda3std6ranges3__45__cpo9iter_moveE:
	.zero		1
	.type		_ZN40_INTERNAL_e4790dcc_4_k_cu_8fb23cf7_196484cuda3std3__45__cpo5beginE,@object
	.size		_ZN40_INTERNAL_e4790dcc_4_k_cu_8fb23cf7_196484cuda3std3__45__cpo5beginE,(_ZN40_INTERNAL_e4790dcc_4_k_cu_8fb23cf7_196484cuda3std3__442_GLOBAL__N__e4790dcc_4_k_cu_8fb23cf7_196486ignoreE - _ZN40_INTERNAL_e4790dcc_4_k_cu_8fb23cf7_196484cuda3std3__45__cpo5beginE)
_ZN40_INTERNAL_e4790dcc_4_k_cu_8fb23cf7_196484cuda3std3__45__cpo5beginE:
	.zero		1
	.type		_ZN40_INTERNAL_e4790dcc_4_k_cu_8fb23cf7_196484cuda3std3__442_GLOBAL__N__e4790dcc_4_k_cu_8fb23cf7_196486ignoreE,@object
	.size		_ZN40_INTERNAL_e4790dcc_4_k_cu_8fb23cf7_196484cuda3std3__442_GLOBAL__N__e4790dcc_4_k_cu_8fb23cf7_196486ignoreE,(_ZN40_INTERNAL_e4790dcc_4_k_cu_8fb23cf7_196484cute7productE - _ZN40_INTERNAL_e4790dcc_4_k_cu_8fb23cf7_196484cuda3std3__442_GLOBAL__N__e4790dcc_4_k_cu_8fb23cf7_196486ignoreE)
_ZN40_INTERNAL_e4790dcc_4_k_cu_8fb23cf7_196484cuda3std3__442_GLOBAL__N__e4790dcc_4_k_cu_8fb23cf7_196486ignoreE:
	.zero		1
	.type		_ZN40_INTERNAL_e4790dcc_4_k_cu_8fb23cf7_196484cute7productE,@object
	.size		_ZN40_INTERNAL_e4790dcc_4_k_cu_8fb23cf7_196484cute7productE,(_ZN40_INTERNAL_e4790dcc_4_k_cu_8fb23cf7_196484cuda3std3__45__cpo3endE - _ZN40_INTERNAL_e4790dcc_4_k_cu_8fb23cf7_196484cute7productE)
_ZN40_INTERNAL_e4790dcc_4_k_cu_8fb23cf7_196484cute7productE:
	.zero		1
	.type		_ZN40_INTERNAL_e4790dcc_4_k_cu_8fb23cf7_196484cuda3std3__45__cpo3endE,@object
	.size		_ZN40_INTERNAL_e4790dcc_4_k_cu_8fb23cf7_196484cuda3std3__45__cpo3endE,(_ZN40_INTERNAL_e4790dcc_4_k_cu_8fb23cf7_196484cuda3std3__419piecewise_constructE - _ZN40_INTERNAL_e4790dcc_4_k_cu_8fb23cf7_196484cuda3std3__45__cpo3endE)
_ZN40_INTERNAL_e4790dcc_4_k_cu_8fb23cf7_196484cuda3std3__45__cpo3endE:
	.zero		1
	.type		_ZN40_INTERNAL_e4790dcc_4_k_cu_8fb23cf7_196484cuda3std3__419piecewise_constructE,@object
	.size		_ZN40_INTERNAL_e4790dcc_4_k_cu_8fb23cf7_196484cuda3std3__419piecewise_constructE,(_ZN40_INTERNAL_e4790dcc_4_k_cu_8fb23cf7_196484cuda3std3__45__cpo4cendE - _ZN40_INTERNAL_e4790dcc_4_k_cu_8fb23cf7_196484cuda3std3__419piecewise_constructE)
_ZN40_INTERNAL_e4790dcc_4_k_cu_8fb23cf7_196484cuda3std3__419piecewise_constructE:
	.zero		1
	.type		_ZN40_INTERNAL_e4790dcc_4_k_cu_8fb23cf7_196484cuda3std3__45__cpo4cendE,@object
	.size		_ZN40_INTERNAL_e4790dcc_4_k_cu_8fb23cf7_196484cuda3std3__45__cpo4cendE,(_ZN40_INTERNAL_e4790dcc_4_k_cu_8fb23cf7_196484cuda3std6ranges3__45__cpo4swapE - _ZN40_INTERNAL_e4790dcc_4_k_cu_8fb23cf7_196484cuda3std3__45__cpo4cendE)
_ZN40_INTERNAL_e4790dcc_4_k_cu_8fb23cf7_196484cuda3std3__45__cpo4cendE:
	.zero		1
	.type		_ZN40_INTERNAL_e4790dcc_4_k_cu_8fb23cf7_196484cuda3std6ranges3__45__cpo4swapE,@object
	.size		_ZN40_INTERNAL_e4790dcc_4_k_cu_8fb23cf7_196484cuda3std6ranges3__45__cpo4swapE,(.L_7 - _ZN40_INTERNAL_e4790dcc_4_k_cu_8fb23cf7_196484cuda3std6ranges3__45__cpo4swapE)
_ZN40_INTERNAL_e4790dcc_4_k_cu_8fb23cf7_196484cuda3std6ranges3__45__cpo4swapE:
	.zero		1
.L_7:


//--------------------- .nv.constant0._ZN7cutlass13device_kernelINS_4gemm6kernel13GemmUniversalIN4cute5tupleIJiiiiEEENS1_10collective13CollectiveMmaINS1_37MainloopSm90TmaGmmaWarpSpecializedFP8ILi5ENS5_IJNS4_1CILi1EEESB_SB_EEENS1_35KernelTmaWarpSpecializedCooperativeEEENS5_IJNSA_ILi128EEENSA_ILi256EEESF_EEENS_12float_e5m2_tENS5_IJlSB_lEEESI_SJ_NS4_8TiledMMAINS4_8MMA_AtomIJNS4_4SM904GMMA31MMA_64x256x32_F32E5M2E5M2_SS_TNILNSN_7ScaleInE1ELSP_1EEEEEENS4_6LayoutINS5_IJNSA_ILi2EEESB_SB_EEENS5_IJSB_NSA_ILi0EEESV_EEEEENS5_IJNS4_10UnderscoreESY_SY_EEEEENS4_13SM90_TMA_LOADENS4_14ComposedLayoutINS4_7SwizzleILi3ELi4ELi3EEENS4_18smem_ptr_flag_bitsILi8EEENSS_INS5_IJNSA_ILi8EEESF_EEENS5_IJSF_SB_EEEEEEEvNS4_8identityES11_S1B_vS1C_EENS_8epilogue10collective6detail29Sm90TmaWarpSpecializedAdapterINS1F_15DefaultEpilogueISI_SJ_SJ_NS1E_6thread17LinearCombinationISI_Li1EffLNS1J_9ScaleType4KindE0ELNS_15FloatRoundStyleE2ESI_EENS1_15EpilogueDefaultEEEEEvvEEEEvNT_6ParamsE --------------------------
	.section	.nv.constant0._ZN7cutlass13device_kernelINS_4gemm6kernel13GemmUniversalIN4cute5tupleIJiiiiEEENS1_10collective13CollectiveMmaINS1_37MainloopSm90TmaGmmaWarpSpecializedFP8ILi5ENS5_IJNS4_1CILi1EEESB_SB_EEENS1_35KernelTmaWarpSpecializedCooperativeEEENS5_IJNSA_ILi128EEENSA_ILi256EEESF_EEENS_12float_e5m2_tENS5_IJlSB_lEEESI_SJ_NS4_8TiledMMAINS4_8MMA_AtomIJNS4_4SM904GMMA31MMA_64x256x32_F32E5M2E5M2_SS_TNILNSN_7ScaleInE1ELSP_1EEEEEENS4_6LayoutINS5_IJNSA_ILi2EEESB_SB_EEENS5_IJSB_NSA_ILi0EEESV_EEEEENS5_IJNS4_10UnderscoreESY_SY_EEEEENS4_13SM90_TMA_LOADENS4_14ComposedLayoutINS4_7SwizzleILi3ELi4ELi3EEENS4_18smem_ptr_flag_bitsILi8EEENSS_INS5_IJNSA_ILi8EEESF_EEENS5_IJSF_SB_EEEEEEEvNS4_8identityES11_S1B_vS1C_EENS_8epilogue10collective6detail29Sm90TmaWarpSpecializedAdapterINS1F_15DefaultEpilogueISI_SJ_SJ_NS1E_6thread17LinearCombinationISI_Li1EffLNS1J_9ScaleType4KindE0ELNS_15FloatRoundStyleE2ESI_EENS1_15EpilogueDefaultEEEEEvvEEEEvNT_6ParamsE,"a",@progbits
	.sectionflags	@""
	.align	4
.nv.constant0._ZN7cutlass13device_kernelINS_4gemm6kernel13GemmUniversalIN4cute5tupleIJiiiiEEENS1_10collective13CollectiveMmaINS1_37MainloopSm90TmaGmmaWarpSpecializedFP8ILi5ENS5_IJNS4_1CILi1EEESB_SB_EEENS1_35KernelTmaWarpSpecializedCooperativeEEENS5_IJNSA_ILi128EEENSA_ILi256EEESF_EEENS_12float_e5m2_tENS5_IJlSB_lEEESI_SJ_NS4_8TiledMMAINS4_8MMA_AtomIJNS4_4SM904GMMA31MMA_64x256x32_F32E5M2E5M2_SS_TNILNSN_7ScaleInE1ELSP_1EEEEEENS4_6LayoutINS5_IJNSA_ILi2EEESB_SB_EEENS5_IJSB_NSA_ILi0EEESV_EEEEENS5_IJNS4_10UnderscoreESY_SY_EEEEENS4_13SM90_TMA_LOADENS4_14ComposedLayoutINS4_7SwizzleILi3ELi4ELi3EEENS4_18smem_ptr_flag_bitsILi8EEENSS_INS5_IJNSA_ILi8EEESF_EEENS5_IJSF_SB_EEEEEEEvNS4_8identityES11_S1B_vS1C_EENS_8epilogue10collective6detail29Sm90TmaWarpSpecializedAdapterINS1F_15DefaultEpilogueISI_SJ_SJ_NS1E_6thread17LinearCombinationISI_Li1EffLNS1J_9ScaleType4KindE0ELNS_15FloatRoundStyleE2ESI_EENS1_15EpilogueDefaultEEEEEvvEEEEvNT_6ParamsE:
	.zero		1664


//--------------------- SYMBOLS --------------------------

	.type		.nv.reservedSmem.offset0,@object
	.size		.nv.reservedSmem.offset0,0x4
